// auto-generated by cutlass_sweep.gemm — config: {"arch": "sm_90", "cluster_m": 8, "cluster_n": 1, "dtype": "e5m2", "dtype_b": "e5m2", "layout": "nt", "stages": 0, "tile_k": 128, "tile_m": 256, "tile_n": 128}
#include "cutlass/cutlass.h"
#include "cutlass/gemm/collective/collective_builder.hpp"
#include "cutlass/gemm/device/gemm_universal_adapter.h"
#include "cutlass/gemm/kernel/gemm_universal.hpp"
#include "cutlass/epilogue/collective/collective_builder.hpp"

using ElemA = cutlass::float_e5m2_t;
using ElemB = cutlass::float_e5m2_t;
using ElemCD = cutlass::float_e5m2_t;
using Acc  = float;
using TileShape    = cute::Shape<cute::_256, cute::_128, cute::_128>;
using ClusterShape = cute::Shape<cute::_8, cute::_1, cute::_1>;

using CollectiveEpilogue = typename cutlass::epilogue::collective::CollectiveBuilder<
    cutlass::arch::Sm90, cutlass::arch::OpClassTensorOp,
    TileShape, ClusterShape,
    cutlass::epilogue::collective::EpilogueTileAuto,
    Acc, Acc,
    ElemCD, cutlass::layout::RowMajor, 128 / cutlass::sizeof_bits<ElemCD>::value,
    ElemCD, cutlass::layout::RowMajor, 128 / cutlass::sizeof_bits<ElemCD>::value,
    cutlass::epilogue::collective::EpilogueScheduleAuto
  >::CollectiveOp;

using CollectiveMainloop = typename cutlass::gemm::collective::CollectiveBuilder<
    cutlass::arch::Sm90, cutlass::arch::OpClassTensorOp,
    ElemA, cutlass::layout::RowMajor, 128 / cutlass::sizeof_bits<ElemA>::value,
    ElemB, cutlass::layout::ColumnMajor, 128 / cutlass::sizeof_bits<ElemB>::value,
    Acc,
    TileShape, ClusterShape,
    cutlass::gemm::collective::StageCountAutoCarveout<static_cast<int>(sizeof(typename CollectiveEpilogue::SharedStorage))>,
    cutlass::gemm::collective::KernelScheduleAuto
  >::CollectiveOp;

using GemmKernel = cutlass::gemm::kernel::GemmUniversal<
    cute::Shape<int,int,int,int>,
    CollectiveMainloop,
    CollectiveEpilogue
>;
using Gemm = cutlass::gemm::device::GemmUniversalAdapter<GemmKernel>;

// Force the device kernel symbol into the cubin without needing a host main.
auto* _anchor = &cutlass::device_kernel<GemmKernel>;


// ===== COMPILED SASS (sm_90a) =====

	.target	sm_90a

	.elftype	@"ET_EXEC"


//--------------------- .note.nv.tkinfo           --------------------------
	.section	.note.nv.tkinfo,"",@"SHT_NOTE"
	.sectionflags	@"SHF_NOTE_NV_TKINFO"
	.tkinfo
        /*0018*/ 	.word	0x00000002
        /*0030*/ 	.string	""
        /*0030*/ 	.string	"ptxas"
        /*0030*/ 	.string	"Cuda compilation tools, release 13.0, V13.0.88"
        /*0030*/ 	.string	"Build cuda_13.0.r13.0/compiler.36424714_0"
        /*0030*/ 	.string	"-arch sm_90a -m 64 "



//--------------------- .note.nv.cuinfo           --------------------------
	.section	.note.nv.cuinfo,"",@"SHT_NOTE"
	.sectionflags	@"SHF_NOTE_NV_CUINFO"
        /*0018*/ 	.short	0x0002
        /*001a*/ 	.short	0x005a
        /*001c*/ 	.short	0x0082
	.zero		2


//--------------------- .nv.info                  --------------------------
	.section	.nv.info,"",@"SHT_CUDA_INFO"
	.align	4


	//----- nvinfo : EIATTR_REGCOUNT
	.align		4
        /*0000*/ 	.byte	0x04, 0x2f
        /*0002*/ 	.short	(.L_12 - .L_11)
	.align		4
.L_11:
        /*0004*/ 	.word	index@(_ZN7cutlass13device_kernelINS_4gemm6kernel13GemmUniversalIN4cute5tupleIJiiiiEEENS1_10collective13CollectiveMmaINS1_37MainloopSm90TmaGmmaWarpSpecializedFP8ILi4ENS5_IJNS4_1CILi8EEENSA_ILi1EEESC_EEENS1_35KernelTmaWarpSpecializedCooperativeEEENS5_IJNSA_ILi256EEENSA_ILi128EEESH_EEENS_12float_e5m2_tENS5_IJlSC_lEEESJ_SK_NS4_8TiledMMAINS4_8MMA_AtomIJNS4_4SM904GMMA31MMA_64x128x32_F32E5M2E5M2_SS_TNILNSO_7ScaleInE1ELSQ_1EEEEEENS4_6LayoutINS5_IJNSA_ILi2EEESC_SC_EEENS5_IJSC_NSA_ILi0EEESW_EEEEENS5_IJNS4_10UnderscoreESZ_SZ_EEEEENS4_13SM90_TMA_LOADENS4_14ComposedLayoutINS4_7SwizzleILi3ELi4ELi3EEENS4_18smem_ptr_flag_bitsILi8EEENST_INS5_IJSB_SH_EEENS5_IJSH_SC_EEEEEEEvNS4_8identityENS4_23SM90_TMA_LOAD_MULTICASTES1B_vS1C_EENS_8epilogue10collective6detail29Sm90TmaWarpSpecializedAdapterINS1G_15DefaultEpilogueISJ_SK_SK_NS1F_6thread17LinearCombinationISJ_Li1EffLNS1K_9ScaleType4KindE0ELNS_15FloatRoundStyleE2ESJ_EENS1_15EpilogueDefaultEEEEEvvEEEEvNT_6ParamsE)
        /*0008*/ 	.word	0x000000a8


	//----- nvinfo : EIATTR_FRAME_SIZE
	.align		4
.L_12:
        /*000c*/ 	.byte	0x04, 0x11
        /*000e*/ 	.short	(.L_14 - .L_13)
	.align		4
.L_13:
        /*0010*/ 	.word	index@(_ZN7cutlass13device_kernelINS_4gemm6kernel13GemmUniversalIN4cute5tupleIJiiiiEEENS1_10collective13CollectiveMmaINS1_37MainloopSm90TmaGmmaWarpSpecializedFP8ILi4ENS5_IJNS4_1CILi8EEENSA_ILi1EEESC_EEENS1_35KernelTmaWarpSpecializedCooperativeEEENS5_IJNSA_ILi256EEENSA_ILi128EEESH_EEENS_12float_e5m2_tENS5_IJlSC_lEEESJ_SK_NS4_8TiledMMAINS4_8MMA_AtomIJNS4_4SM904GMMA31MMA_64x128x32_F32E5M2E5M2_SS_TNILNSO_7ScaleInE1ELSQ_1EEEEEENS4_6LayoutINS5_IJNSA_ILi2EEESC_SC_EEENS5_IJSC_NSA_ILi0EEESW_EEEEENS5_IJNS4_10UnderscoreESZ_SZ_EEEEENS4_13SM90_TMA_LOADENS4_14ComposedLayoutINS4_7SwizzleILi3ELi4ELi3EEENS4_18smem_ptr_flag_bitsILi8EEENST_INS5_IJSB_SH_EEENS5_IJSH_SC_EEEEEEEvNS4_8identityENS4_23SM90_TMA_LOAD_MULTICASTES1B_vS1C_EENS_8epilogue10collective6detail29Sm90TmaWarpSpecializedAdapterINS1G_15DefaultEpilogueISJ_SK_SK_NS1F_6thread17LinearCombinationISJ_Li1EffLNS1K_9ScaleType4KindE0ELNS_15FloatRoundStyleE2ESJ_EENS1_15EpilogueDefaultEEEEEvvEEEEvNT_6ParamsE)
        /*0014*/ 	.word	0x000000f8


	//----- nvinfo : EIATTR_MIN_STACK_SIZE
	.align		4
.L_14:
        /*0018*/ 	.byte	0x04, 0x12
        /*001a*/ 	.short	(.L_16 - .L_15)
	.align		4
.L_15:
        /*001c*/ 	.word	index@(_ZN7cutlass13device_kernelINS_4gemm6kernel13GemmUniversalIN4cute5tupleIJiiiiEEENS1_10collective13CollectiveMmaINS1_37MainloopSm90TmaGmmaWarpSpecializedFP8ILi4ENS5_IJNS4_1CILi8EEENSA_ILi1EEESC_EEENS1_35KernelTmaWarpSpecializedCooperativeEEENS5_IJNSA_ILi256EEENSA_ILi128EEESH_EEENS_12float_e5m2_tENS5_IJlSC_lEEESJ_SK_NS4_8TiledMMAINS4_8MMA_AtomIJNS4_4SM904GMMA31MMA_64x128x32_F32E5M2E5M2_SS_TNILNSO_7ScaleInE1ELSQ_1EEEEEENS4_6LayoutINS5_IJNSA_ILi2EEESC_SC_EEENS5_IJSC_NSA_ILi0EEESW_EEEEENS5_IJNS4_10UnderscoreESZ_SZ_EEEEENS4_13SM90_TMA_LOADENS4_14ComposedLayoutINS4_7SwizzleILi3ELi4ELi3EEENS4_18smem_ptr_flag_bitsILi8EEENST_INS5_IJSB_SH_EEENS5_IJSH_SC_EEEEEEEvNS4_8identityENS4_23SM90_TMA_LOAD_MULTICASTES1B_vS1C_EENS_8epilogue10collective6detail29Sm90TmaWarpSpecializedAdapterINS1G_15DefaultEpilogueISJ_SK_SK_NS1F_6thread17LinearCombinationISJ_Li1EffLNS1K_9ScaleType4KindE0ELNS_15FloatRoundStyleE2ESJ_EENS1_15EpilogueDefaultEEEEEvvEEEEvNT_6ParamsE)
        /*0020*/ 	.word	0x000000f8
.L_16:


//--------------------- .nv.compat                --------------------------
	.section	.nv.compat,"",@"SHT_CUDA_COMPAT_INFO"
	.align	4
        /*0000*/ 	.byte	0x02, 0x09, 0x01, 0x00, 0x02, 0x02, 0x04, 0x00, 0x02, 0x05, 0x05, 0x00, 0x03, 0x07, 0x01, 0x01
        /*0010*/ 	.byte	0x02, 0x03, 0x01, 0x00, 0x02, 0x06, 0x01, 0x00, 0x04, 0x0b, 0x08, 0x00, 0x00, 0x00, 0x00, 0x00
        /*0020*/ 	.byte	0x00, 0x00, 0x00, 0x00


//--------------------- .nv.info._ZN7cutlass13device_kernelINS_4gemm6kernel13GemmUniversalIN4cute5tupleIJiiiiEEENS1_10collective13CollectiveMmaINS1_37MainloopSm90TmaGmmaWarpSpecializedFP8ILi4ENS5_IJNS4_1CILi8EEENSA_ILi1EEESC_EEENS1_35KernelTmaWarpSpecializedCooperativeEEENS5_IJNSA_ILi256EEENSA_ILi128EEESH_EEENS_12float_e5m2_tENS5_IJlSC_lEEESJ_SK_NS4_8TiledMMAINS4_8MMA_AtomIJNS4_4SM904GMMA31MMA_64x128x32_F32E5M2E5M2_SS_TNILNSO_7ScaleInE1ELSQ_1EEEEEENS4_6LayoutINS5_IJNSA_ILi2EEESC_SC_EEENS5_IJSC_NSA_ILi0EEESW_EEEEENS5_IJNS4_10UnderscoreESZ_SZ_EEEEENS4_13SM90_TMA_LOADENS4_14ComposedLayoutINS4_7SwizzleILi3ELi4ELi3EEENS4_18smem_ptr_flag_bitsILi8EEENST_INS5_IJSB_SH_EEENS5_IJSH_SC_EEEEEEEvNS4_8identityENS4_23SM90_TMA_LOAD_MULTICASTES1B_vS1C_EENS_8epilogue10collective6detail29Sm90TmaWarpSpecializedAdapterINS1G_15DefaultEpilogueISJ_SK_SK_NS1F_6thread17LinearCombinationISJ_Li1EffLNS1K_9ScaleType4KindE0ELNS_15FloatRoundStyleE2ESJ_EENS1_15EpilogueDefaultEEEEEvvEEEEvNT_6ParamsE --------------------------
	.section	.nv.info._ZN7cutlass13device_kernelINS_4gemm6kernel13GemmUniversalIN4cute5tupleIJiiiiEEENS1_10collective13CollectiveMmaINS1_37MainloopSm90TmaGmmaWarpSpecializedFP8ILi4ENS5_IJNS4_1CILi8EEENSA_ILi1EEESC_EEENS1_35KernelTmaWarpSpecializedCooperativeEEENS5_IJNSA_ILi256EEENSA_ILi128EEESH_EEENS_12float_e5m2_tENS5_IJlSC_lEEESJ_SK_NS4_8TiledMMAINS4_8MMA_AtomIJNS4_4SM904GMMA31MMA_64x128x32_F32E5M2E5M2_SS_TNILNSO_7ScaleInE1ELSQ_1EEEEEENS4_6LayoutINS5_IJNSA_ILi2EEESC_SC_EEENS5_IJSC_NSA_ILi0EEESW_EEEEENS5_IJNS4_10UnderscoreESZ_SZ_EEEEENS4_13SM90_TMA_LOADENS4_14ComposedLayoutINS4_7SwizzleILi3ELi4ELi3EEENS4_18smem_ptr_flag_bitsILi8EEENST_INS5_IJSB_SH_EEENS5_IJSH_SC_EEEEEEEvNS4_8identityENS4_23SM90_TMA_LOAD_MULTICASTES1B_vS1C_EENS_8epilogue10collective6detail29Sm90TmaWarpSpecializedAdapterINS1G_15DefaultEpilogueISJ_SK_SK_NS1F_6thread17LinearCombinationISJ_Li1EffLNS1K_9ScaleType4KindE0ELNS_15FloatRoundStyleE2ESJ_EENS1_15EpilogueDefaultEEEEEvvEEEEvNT_6ParamsE,"",@"SHT_CUDA_INFO"
	.sectionflags	@""
	.align	4


	//----- nvinfo : EIATTR_CUDA_API_VERSION
	.align		4
        /*0000*/ 	.byte	0x04, 0x37
        /*0002*/ 	.short	(.L_18 - .L_17)
.L_17:
        /*0004*/ 	.word	0x00000082


	//----- nvinfo : EIATTR_KPARAM_INFO
	.align		4
.L_18:
        /*0008*/ 	.byte	0x04, 0x17
        /*000a*/ 	.short	(.L_20 - .L_19)
.L_19:
        /*000c*/ 	.word	0x00000000
        /*0010*/ 	.short	0x0000
        /*0012*/ 	.short	0x0070
        /*0014*/ 	.byte	0x00, 0xf0, 0x01, 0x10


	//----- nvinfo : EIATTR_SPARSE_MMA_MASK
	.align		4
.L_20:
        /*0018*/ 	.byte	0x03, 0x50
        /*001a*/ 	.short	0x0000


	//----- nvinfo : EIATTR_MAXREG_COUNT
	.align		4
        /*001c*/ 	.byte	0x03, 0x1b
        /*001e*/ 	.short	0x00a8


	//----- nvinfo : EIATTR_NUM_BARRIERS
	.align		4
        /*0020*/ 	.byte	0x02, 0x4c
        /*0022*/ 	.byte	0x01
	.zero		1


	//----- nvinfo : EIATTR_ANNOTATIONS
	.align		4
        /*0024*/ 	.byte	0x04, 0x55
        /*0026*/ 	.short	(.L_22 - .L_21)


	//   ....[0]....
.L_21:
        /*0028*/ 	.word	0x00000001
        /*002c*/ 	.byte	0x10, 0x06, 0x00, 0x00, 0x01, 0x00, 0x00, 0x00, 0x00, 0x08, 0x00, 0x00, 0x01, 0x00, 0x00, 0x00
        /* <DEDUP_REMOVED lines=192> */
        /*0c3c*/ 	.byte	0x30, 0x07, 0x01, 0x00


	//----- nvinfo : EIATTR_MERCURY_ISA_VERSION
	.align		4
.L_22:
        /*0c40*/ 	.byte	0x03, 0x5f
        /*0c42*/ 	.short	0x0101


	//----- nvinfo : EIATTR_INT_WARP_WIDE_INSTR_OFFSETS
	.align		4
        /*0c44*/ 	.byte	0x04, 0x31
        /*0c46*/ 	.short	(.L_24 - .L_23)


	//   ....[0]....
.L_23:
        /*0c48*/ 	.word	0x00000590


	//   ....[1]....
        /*0c4c*/ 	.word	0x000005a0


	//   ....[2]....
        /*0c50*/ 	.word	0x00000700


	//   ....[3]....
        /*0c54*/ 	.word	0x000054f0


	//----- nvinfo : EIATTR_COOP_GROUP_MASK_REGIDS
	.align		4
.L_24:
        /*0c58*/ 	.byte	0x04, 0x29
        /*0c5a*/ 	.short	(.L_26 - .L_25)


	//   ....[0]....
.L_25:
        /*0c5c*/ 	.word	0xffffffff


	//   ....[1]....
        /*0c60*/ 	.word	0xffffffff


	//   ....[2]....
        /*0c64*/ 	.word	0xffffffff


	//   ....[3]....
        /*0c68*/ 	.word	0xffffffff


	//   ....[4]....
        /*0c6c*/ 	.word	0xffffffff


	//   ....[5]....
        /*0c70*/ 	.word	0xffffffff


	//----- nvinfo : EIATTR_COOP_GROUP_INSTR_OFFSETS
	.align		4
.L_26:
        /*0c74*/ 	.byte	0x04, 0x28
        /*0c76*/ 	.short	(.L_28 - .L_27)


	//   ....[0]....
.L_27:
        /*0c78*/ 	.word	0x00000070


	//   ....[1]....
        /*0c7c*/ 	.word	0x00000080


	//   ....[2]....
        /*0c80*/ 	.word	0x000001a0


	//   ....[3]....
        /*0c84*/ 	.word	0x000003e0


	//   ....[4]....
        /*0c88*/ 	.word	0x00000840


	//   ....[5]....
        /*0c8c*/ 	.word	0x000015c0


	//----- nvinfo : EIATTR_REG_RECONFIG
	.align		4
.L_28:
        /*0c90*/ 	.byte	0x01, 0x54
	.zero		2


	//----- nvinfo : EIATTR_MBARRIER_INSTR_OFFSETS
	.align		4
        /*0c94*/ 	.byte	0x04, 0x39
        /*0c96*/ 	.short	(.L_30 - .L_29)


	//   ....[0]....
.L_29:
        /*0c98*/ 	.word	0x00000340
        /*0c9c*/ 	.word	0x000000ff
        /*0ca0*/ 	.word	0x00000000
        /*0ca4*/ 	.short	0x0100
        /*0ca6*/ 	.byte	0x09
	.zero		1


	//   ....[1]....
        /*0ca8*/ 	.word	0x00000350
        /*0cac*/ 	.word	0x000000ff
        /*0cb0*/ 	.word	0x00000020
        /*0cb4*/ 	.short	0x0100
        /*0cb6*/ 	.byte	0x09
	.zero		1


	//   ....[2]....
        /*0cb8*/ 	.word	0x00000360
        /*0cbc*/ 	.word	0x000000ff
        /*0cc0*/ 	.word	0x00000008
        /*0cc4*/ 	.short	0x0100
        /*0cc6*/ 	.byte	0x09
	.zero		1


	//   ....[3]....
        /*0cc8*/ 	.word	0x00000370
        /*0ccc*/ 	.word	0x000000ff
        /*0cd0*/ 	.word	0x00000028
        /*0cd4*/ 	.short	0x0100
        /*0cd6*/ 	.byte	0x09
	.zero		1


	//   ....[4]....
        /*0cd8*/ 	.word	0x00000380
        /*0cdc*/ 	.word	0x000000ff
        /*0ce0*/ 	.word	0x00000010
        /*0ce4*/ 	.short	0x0100
        /*0ce6*/ 	.byte	0x09
	.zero		1


	//   ....[5]....
        /*0ce8*/ 	.word	0x00000390
        /*0cec*/ 	.word	0x000000ff
        /*0cf0*/ 	.word	0x00000030
        /*0cf4*/ 	.short	0x0100
        /*0cf6*/ 	.byte	0x09
	.zero		1


	//   ....[6]....
        /*0cf8*/ 	.word	0x000003a0
        /*0cfc*/ 	.word	0x000000ff
        /*0d00*/ 	.word	0x00000018
        /*0d04*/ 	.short	0x0100
        /*0d06*/ 	.byte	0x09
	.zero		1


	//   ....[7]....
        /*0d08*/ 	.word	0x000003b0
        /*0d0c*/ 	.word	0x000000ff
        /*0d10*/ 	.word	0x00000038
        /*0d14*/ 	.short	0x0100
        /*0d16*/ 	.byte	0x09
	.zero		1


	//   ....[8]....
        /*0d18*/ 	.word	0x00000770
        /*0d1c*/ 	.word	0x000000ff
        /*0d20*/ 	.word	0x00000050
        /*0d24*/ 	.short	0x0100
        /*0d26*/ 	.byte	0x06
	.zero		1


	//   ....[9]....
        /*0d28*/ 	.word	0x000007e0
        /*0d2c*/ 	.word	0x000000ff
        /*0d30*/ 	.word	0x00000058
        /*0d34*/ 	.short	0x0100
        /*0d36*/ 	.byte	0x06
	.zero		1


	//   ....[10]....
        /*0d38*/ 	.word	0x00001dc0
        /*0d3c*/ 	.word	0x000000ff
        /*0d40*/ 	.word	0x00000000
        /*0d44*/ 	.short	0x010a
        /*0d46*/ 	.byte	0x06
	.zero		1


	//   ....[11]....
        /*0d48*/ 	.word	0x00001e00
        /*0d4c*/ 	.word	0x000000ff
        /*0d50*/ 	.word	0x00000000
        /*0d54*/ 	.short	0x010a
        /*0d56*/ 	.byte	0x06
	.zero		1


	//   ....[12]....
        /*0d58*/ 	.word	0x00003170
        /*0d5c*/ 	.word	0x000000ff
        /*0d60*/ 	.word	0x00000000
        /*0d64*/ 	.short	0x010a
        /*0d66*/ 	.byte	0x10
	.zero		1


	//   ....[13]....
        /*0d68*/ 	.word	0x000031b0
        /*0d6c*/ 	.word	0x000000ff
        /*0d70*/ 	.word	0x00000000
        /*0d74*/ 	.short	0x010a
        /*0d76*/ 	.byte	0x10
	.zero		1


	//   ....[14]....
        /*0d78*/ 	.word	0x00004380
        /*0d7c*/ 	.word	0x000000e5
        /*0d80*/ 	.word	0x00000000
        /*0d84*/ 	.short	0x0101
        /*0d86*/ 	.byte	0x3f
	.zero		1


	//   ....[15]....
        /*0d88*/ 	.word	0x00005590
        /*0d8c*/ 	.word	0x00000018
        /*0d90*/ 	.word	0x00000000
        /*0d94*/ 	.short	0x0101
        /*0d96*/ 	.byte	0x3f
	.zero		1


	//   ....[16]....
        /*0d98*/ 	.word	0x0000f920
        /*0d9c*/ 	.word	0x00000005
        /*0da0*/ 	.word	0x00000020
        /*0da4*/ 	.short	0x010a
        /*0da6*/ 	.byte	0x3f
	.zero		1


	//   ....[17]....
        /*0da8*/ 	.word	0x0000fd50
        /*0dac*/ 	.word	0x00000002
        /*0db0*/ 	.word	0x00000058
        /*0db4*/ 	.short	0x0101
        /*0db6*/ 	.byte	0x3f
	.zero		1


	//   ....[18]....
        /*0db8*/ 	.word	0x00010480
        /*0dbc*/ 	.word	0x00000005
        /*0dc0*/ 	.word	0x00000000
        /*0dc4*/ 	.short	0x010a
        /*0dc6*/ 	.byte	0x3f
	.zero		1


	//   ....[19]....
        /*0dc8*/ 	.word	0x00010500
        /*0dcc*/ 	.word	0x00000007
        /*0dd0*/ 	.word	0x00000000
        /*0dd4*/ 	.short	0x010a
        /*0dd6*/ 	.byte	0x3f
	.zero		1


	//   ....[20]....
        /*0dd8*/ 	.word	0x00010590
        /*0ddc*/ 	.word	0x00000006
        /*0de0*/ 	.word	0x00000000
        /*0de4*/ 	.short	0x010a
        /*0de6*/ 	.byte	0x3f
	.zero		1


	//   ....[21]....
        /*0de8*/ 	.word	0x00010620
        /*0dec*/ 	.word	0x00000003
        /*0df0*/ 	.word	0x00000000
        /*0df4*/ 	.short	0x010a
        /*0df6*/ 	.byte	0x3f
	.zero		1


	//   ....[22]....
        /*0df8*/ 	.word	0x00010690
        /*0dfc*/ 	.word	0x00000003
        /*0e00*/ 	.word	0x00000000
        /*0e04*/ 	.short	0x010a
        /*0e06*/ 	.byte	0x3f
	.zero		1


	//   ....[23]....
        /*0e08*/ 	.word	0x00010700
        /*0e0c*/ 	.word	0x00000000
        /*0e10*/ 	.word	0x00000000
        /*0e14*/ 	.short	0x010a
        /*0e16*/ 	.byte	0x3f
	.zero		1


	//   ....[24]....
        /*0e18*/ 	.word	0x000107e0
        /*0e1c*/ 	.word	0x00000005
        /*0e20*/ 	.word	0x00000020
        /*0e24*/ 	.short	0x010a
        /*0e26*/ 	.byte	0x3f
	.zero		1


	//   ....[25]....
        /*0e28*/ 	.word	0x000108b0
        /*0e2c*/ 	.word	0x00000005
        /*0e30*/ 	.word	0x00000000
        /*0e34*/ 	.short	0x010a
        /*0e36*/ 	.byte	0x3f
	.zero		1


	//   ....[26]....
        /*0e38*/ 	.word	0x00010900
        /*0e3c*/ 	.word	0x00000007
        /*0e40*/ 	.word	0x00000000
        /*0e44*/ 	.short	0x010a
        /*0e46*/ 	.byte	0x3f
	.zero		1


	//   ....[27]....
        /*0e48*/ 	.word	0x00010950
        /*0e4c*/ 	.word	0x00000006
        /*0e50*/ 	.word	0x00000000
        /*0e54*/ 	.short	0x010a
        /*0e56*/ 	.byte	0x3f
	.zero		1


	//----- nvinfo : EIATTR_NUM_MBARRIERS
	.align		4
.L_30:
        /*0e58*/ 	.byte	0x03, 0x38
        /*0e5a*/ 	.short	0x000a


	//----- nvinfo : EIATTR_EXIT_INSTR_OFFSETS
	.align		4
        /*0e5c*/ 	.byte	0x04, 0x1c
        /*0e5e*/ 	.short	(.L_32 - .L_31)


	//   ....[0]....
.L_31:
        /*0e60*/ 	.word	0x000009d0


	//   ....[1]....
        /*0e64*/ 	.word	0x00001260


	//   ....[2]....
        /*0e68*/ 	.word	0x0000f000


	//   ....[3]....
        /*0e6c*/ 	.word	0x0000f590


	//   ....[4]....
        /*0e70*/ 	.word	0x00010670


	//----- nvinfo : EIATTR_MAX_THREADS
	.align		4
.L_32:
        /*0e74*/ 	.byte	0x04, 0x05
        /*0e76*/ 	.short	(.L_34 - .L_33)
.L_33:
        /*0e78*/ 	.word	0x00000180
        /*0e7c*/ 	.word	0x00000001
        /*0e80*/ 	.word	0x00000001


	//----- nvinfo : EIATTR_CRS_STACK_SIZE
	.align		4
.L_34:
        /*0e84*/ 	.byte	0x04, 0x1e
        /*0e86*/ 	.short	(.L_36 - .L_35)
.L_35:
        /*0e88*/ 	.word	0x00000000


	//----- nvinfo : EIATTR_CBANK_PARAM_SIZE
	.align		4
.L_36:
        /*0e8c*/ 	.byte	0x03, 0x19
        /*0e8e*/ 	.short	0x0470


	//----- nvinfo : EIATTR_PARAM_CBANK
	.align		4
        /*0e90*/ 	.byte	0x04, 0x0a
        /*0e92*/ 	.short	(.L_38 - .L_37)
	.align		4
.L_37:
        /*0e94*/ 	.word	index@(.nv.constant0._ZN7cutlass13device_kernelINS_4gemm6kernel13GemmUniversalIN4cute5tupleIJiiiiEEENS1_10collective13CollectiveMmaINS1_37MainloopSm90TmaGmmaWarpSpecializedFP8ILi4ENS5_IJNS4_1CILi8EEENSA_ILi1EEESC_EEENS1_35KernelTmaWarpSpecializedCooperativeEEENS5_IJNSA_ILi256EEENSA_ILi128EEESH_EEENS_12float_e5m2_tENS5_IJlSC_lEEESJ_SK_NS4_8TiledMMAINS4_8MMA_AtomIJNS4_4SM904GMMA31MMA_64x128x32_F32E5M2E5M2_SS_TNILNSO_7ScaleInE1ELSQ_1EEEEEENS4_6LayoutINS5_IJNSA_ILi2EEESC_SC_EEENS5_IJSC_NSA_ILi0EEESW_EEEEENS5_IJNS4_10UnderscoreESZ_SZ_EEEEENS4_13SM90_TMA_LOADENS4_14ComposedLayoutINS4_7SwizzleILi3ELi4ELi3EEENS4_18smem_ptr_flag_bitsILi8EEENST_INS5_IJSB_SH_EEENS5_IJSH_SC_EEEEEEEvNS4_8identityENS4_23SM90_TMA_LOAD_MULTICASTES1B_vS1C_EENS_8epilogue10collective6detail29Sm90TmaWarpSpecializedAdapterINS1G_15DefaultEpilogueISJ_SK_SK_NS1F_6thread17LinearCombinationISJ_Li1EffLNS1K_9ScaleType4KindE0ELNS_15FloatRoundStyleE2ESJ_EENS1_15EpilogueDefaultEEEEEvvEEEEvNT_6ParamsE)
        /*0e98*/ 	.short	0x0210
        /*0e9a*/ 	.short	0x0470


	//----- nvinfo : EIATTR_SW_WAR
	.align		4
.L_38:
        /*0e9c*/ 	.byte	0x04, 0x36
        /*0e9e*/ 	.short	(.L_40 - .L_39)
.L_39:
        /*0ea0*/ 	.word	0x00000008
.L_40:


//--------------------- .nv.callgraph             --------------------------
	.section	.nv.callgraph,"",@"SHT_CUDA_CALLGRAPH"
	.align	4
	.sectionentsize	8
	.align		4
        /*0000*/ 	.word	0x00000000
	.align		4
        /*0004*/ 	.word	0xffffffff
	.align		4
        /*0008*/ 	.word	0x00000000
	.align		4
        /*000c*/ 	.word	0xfffffffe
	.align		4
        /*0010*/ 	.word	0x00000000
	.align		4
        /*0014*/ 	.word	0xfffffffd
	.align		4
        /*0018*/ 	.word	0x00000000
	.align		4
        /*001c*/ 	.word	0xfffffffc


//--------------------- .nv.constant4             --------------------------
	.section	.nv.constant4,"a",@progbits
	.align	8
	.align		8
.nv.constant4:
        /*0000*/ 	.dword	_ZN40_INTERNAL_a5abc7e1_4_k_cu_cf332211_247594cuda3std3__45__cpo5beginE
	.align		8
        /*0008*/ 	.dword	_ZN40_INTERNAL_a5abc7e1_4_k_cu_cf332211_247594cuda3std3__45__cpo3endE
	.align		8
        /*0010*/ 	.dword	_ZN40_INTERNAL_a5abc7e1_4_k_cu_cf332211_247594cuda3std3__45__cpo6cbeginE
	.align		8
        /*0018*/ 	.dword	_ZN40_INTERNAL_a5abc7e1_4_k_cu_cf332211_247594cuda3std3__45__cpo4cendE
	.align		8
        /*0020*/ 	.dword	_ZN40_INTERNAL_a5abc7e1_4_k_cu_cf332211_247594cuda3std3__442_GLOBAL__N__a5abc7e1_4_k_cu_cf332211_247596ignoreE
	.align		8
        /*0028*/ 	.dword	_ZN40_INTERNAL_a5abc7e1_4_k_cu_cf332211_247594cuda3std3__419piecewise_constructE
	.align		8
        /*0030*/ 	.dword	_ZN40_INTERNAL_a5abc7e1_4_k_cu_cf332211_247594cuda3std3__48in_placeE
	.align		8
        /*0038*/ 	.dword	_ZN40_INTERNAL_a5abc7e1_4_k_cu_cf332211_247594cuda3std6ranges3__45__cpo4swapE
	.align		8
        /*0040*/ 	.dword	_ZN40_INTERNAL_a5abc7e1_4_k_cu_cf332211_247594cuda3std6ranges3__45__cpo9iter_moveE
	.align		8
        /*0048*/ 	.dword	_ZN40_INTERNAL_a5abc7e1_4_k_cu_cf332211_247594cute7productE
	.align		8
        /*0050*/ 	.dword	_ZN40_INTERNAL_a5abc7e1_4_k_cu_cf332211_247594cute1_E


//--------------------- .text._ZN7cutlass13device_kernelINS_4gemm6kernel13GemmUniversalIN4cute5tupleIJiiiiEEENS1_10collective13CollectiveMmaINS1_37MainloopSm90TmaGmmaWarpSpecializedFP8ILi4ENS5_IJNS4_1CILi8EEENSA_ILi1EEESC_EEENS1_35KernelTmaWarpSpecializedCooperativeEEENS5_IJNSA_ILi256EEENSA_ILi128EEESH_EEENS_12float_e5m2_tENS5_IJlSC_lEEESJ_SK_NS4_8TiledMMAINS4_8MMA_AtomIJNS4_4SM904GMMA31MMA_64x128x32_F32E5M2E5M2_SS_TNILNSO_7ScaleInE1ELSQ_1EEEEEENS4_6LayoutINS5_IJNSA_ILi2EEESC_SC_EEENS5_IJSC_NSA_ILi0EEESW_EEEEENS5_IJNS4_10UnderscoreESZ_SZ_EEEEENS4_13SM90_TMA_LOADENS4_14ComposedLayoutINS4_7SwizzleILi3ELi4ELi3EEENS4_18smem_ptr_flag_bitsILi8EEENST_INS5_IJSB_SH_EEENS5_IJSH_SC_EEEEEEEvNS4_8identityENS4_23SM90_TMA_LOAD_MULTICASTES1B_vS1C_EENS_8epilogue10collective6detail29Sm90TmaWarpSpecializedAdapterINS1G_15DefaultEpilogueISJ_SK_SK_NS1F_6thread17LinearCombinationISJ_Li1EffLNS1K_9ScaleType4KindE0ELNS_15FloatRoundStyleE2ESJ_EENS1_15EpilogueDefaultEEEEEvvEEEEvNT_6ParamsE --------------------------
	.section	.text._ZN7cutlass13device_kernelINS_4gemm6kernel13GemmUniversalIN4cute5tupleIJiiiiEEENS1_10collective13CollectiveMmaINS1_37MainloopSm90TmaGmmaWarpSpecializedFP8ILi4ENS5_IJNS4_1CILi8EEENSA_ILi1EEESC_EEENS1_35KernelTmaWarpSpecializedCooperativeEEENS5_IJNSA_ILi256EEENSA_ILi128EEESH_EEENS_12float_e5m2_tENS5_IJlSC_lEEESJ_SK_NS4_8TiledMMAINS4_8MMA_AtomIJNS4_4SM904GMMA31MMA_64x128x32_F32E5M2E5M2_SS_TNILNSO_7ScaleInE1ELSQ_1EEEEEENS4_6LayoutINS5_IJNSA_ILi2EEESC_SC_EEENS5_IJSC_NSA_ILi0EEESW_EEEEENS5_IJNS4_10UnderscoreESZ_SZ_EEEEENS4_13SM90_TMA_LOADENS4_14ComposedLayoutINS4_7SwizzleILi3ELi4ELi3EEENS4_18smem_ptr_flag_bitsILi8EEENST_INS5_IJSB_SH_EEENS5_IJSH_SC_EEEEEEEvNS4_8identityENS4_23SM90_TMA_LOAD_MULTICASTES1B_vS1C_EENS_8epilogue10collective6detail29Sm90TmaWarpSpecializedAdapterINS1G_15DefaultEpilogueISJ_SK_SK_NS1F_6thread17LinearCombinationISJ_Li1EffLNS1K_9ScaleType4KindE0ELNS_15FloatRoundStyleE2ESJ_EENS1_15EpilogueDefaultEEEEEvvEEEEvNT_6ParamsE,"ax",@progbits
	.align	128
.text._ZN7cutlass13device_kernelINS_4gemm6kernel13GemmUniversalIN4cute5tupleIJiiiiEEENS1_10collective13CollectiveMmaINS1_37MainloopSm90TmaGmmaWarpSpecializedFP8ILi4ENS5_IJNS4_1CILi8EEENSA_ILi1EEESC_EEENS1_35KernelTmaWarpSpecializedCooperativeEEENS5_IJNSA_ILi256EEENSA_ILi128EEESH_EEENS_12float_e5m2_tENS5_IJlSC_lEEESJ_SK_NS4_8TiledMMAINS4_8MMA_AtomIJNS4_4SM904GMMA31MMA_64x128x32_F32E5M2E5M2_SS_TNILNSO_7ScaleInE1ELSQ_1EEEEEENS4_6LayoutINS5_IJNSA_ILi2EEESC_SC_EEENS5_IJSC_NSA_ILi0EEESW_EEEEENS5_IJNS4_10UnderscoreESZ_SZ_EEEEENS4_13SM90_TMA_LOADENS4_14ComposedLayoutINS4_7SwizzleILi3ELi4ELi3EEENS4_18smem_ptr_flag_bitsILi8EEENST_INS5_IJSB_SH_EEENS5_IJSH_SC_EEEEEEEvNS4_8identityENS4_23SM90_TMA_LOAD_MULTICASTES1B_vS1C_EENS_8epilogue10collective6detail29Sm90TmaWarpSpecializedAdapterINS1G_15DefaultEpilogueISJ_SK_SK_NS1F_6thread17LinearCombinationISJ_Li1EffLNS1K_9ScaleType4KindE0ELNS_15FloatRoundStyleE2ESJ_EENS1_15EpilogueDefaultEEEEEvvEEEEvNT_6ParamsE:
        .type           _ZN7cutlass13device_kernelINS_4gemm6kernel13GemmUniversalIN4cute5tupleIJiiiiEEENS1_10collective13CollectiveMmaINS1_37MainloopSm90TmaGmmaWarpSpecializedFP8ILi4ENS5_IJNS4_1CILi8EEENSA_ILi1EEESC_EEENS1_35KernelTmaWarpSpecializedCooperativeEEENS5_IJNSA_ILi256EEENSA_ILi128EEESH_EEENS_12float_e5m2_tENS5_IJlSC_lEEESJ_SK_NS4_8TiledMMAINS4_8MMA_AtomIJNS4_4SM904GMMA31MMA_64x128x32_F32E5M2E5M2_SS_TNILNSO_7ScaleInE1ELSQ_1EEEEEENS4_6LayoutINS5_IJNSA_ILi2EEESC_SC_EEENS5_IJSC_NSA_ILi0EEESW_EEEEENS5_IJNS4_10UnderscoreESZ_SZ_EEEEENS4_13SM90_TMA_LOADENS4_14ComposedLayoutINS4_7SwizzleILi3ELi4ELi3EEENS4_18smem_ptr_flag_bitsILi8EEENST_INS5_IJSB_SH_EEENS5_IJSH_SC_EEEEEEEvNS4_8identityENS4_23SM90_TMA_LOAD_MULTICASTES1B_vS1C_EENS_8epilogue10collective6detail29Sm90TmaWarpSpecializedAdapterINS1G_15DefaultEpilogueISJ_SK_SK_NS1F_6thread17LinearCombinationISJ_Li1EffLNS1K_9ScaleType4KindE0ELNS_15FloatRoundStyleE2ESJ_EENS1_15EpilogueDefaultEEEEEvvEEEEvNT_6ParamsE,@function
        .size           _ZN7cutlass13device_kernelINS_4gemm6kernel13GemmUniversalIN4cute5tupleIJiiiiEEENS1_10collective13CollectiveMmaINS1_37MainloopSm90TmaGmmaWarpSpecializedFP8ILi4ENS5_IJNS4_1CILi8EEENSA_ILi1EEESC_EEENS1_35KernelTmaWarpSpecializedCooperativeEEENS5_IJNSA_ILi256EEENSA_ILi128EEESH_EEENS_12float_e5m2_tENS5_IJlSC_lEEESJ_SK_NS4_8TiledMMAINS4_8MMA_AtomIJNS4_4SM904GMMA31MMA_64x128x32_F32E5M2E5M2_SS_TNILNSO_7ScaleInE1ELSQ_1EEEEEENS4_6LayoutINS5_IJNSA_ILi2EEESC_SC_EEENS5_IJSC_NSA_ILi0EEESW_EEEEENS5_IJNS4_10UnderscoreESZ_SZ_EEEEENS4_13SM90_TMA_LOADENS4_14ComposedLayoutINS4_7SwizzleILi3ELi4ELi3EEENS4_18smem_ptr_flag_bitsILi8EEENST_INS5_IJSB_SH_EEENS5_IJSH_SC_EEEEEEEvNS4_8identityENS4_23SM90_TMA_LOAD_MULTICASTES1B_vS1C_EENS_8epilogue10collective6detail29Sm90TmaWarpSpecializedAdapterINS1G_15DefaultEpilogueISJ_SK_SK_NS1F_6thread17LinearCombinationISJ_Li1EffLNS1K_9ScaleType4KindE0ELNS_15FloatRoundStyleE2ESJ_EENS1_15EpilogueDefaultEEEEEvvEEEEvNT_6ParamsE,(.L_x_332 - _ZN7cutlass13device_kernelINS_4gemm6kernel13GemmUniversalIN4cute5tupleIJiiiiEEENS1_10collective13CollectiveMmaINS1_37MainloopSm90TmaGmmaWarpSpecializedFP8ILi4ENS5_IJNS4_1CILi8EEENSA_ILi1EEESC_EEENS1_35KernelTmaWarpSpecializedCooperativeEEENS5_IJNSA_ILi256EEENSA_ILi128EEESH_EEENS_12float_e5m2_tENS5_IJlSC_lEEESJ_SK_NS4_8TiledMMAINS4_8MMA_AtomIJNS4_4SM904GMMA31MMA_64x128x32_F32E5M2E5M2_SS_TNILNSO_7ScaleInE1ELSQ_1EEEEEENS4_6LayoutINS5_IJNSA_ILi2EEESC_SC_EEENS5_IJSC_NSA_ILi0EEESW_EEEEENS5_IJNS4_10UnderscoreESZ_SZ_EEEEENS4_13SM90_TMA_LOADENS4_14ComposedLayoutINS4_7SwizzleILi3ELi4ELi3EEENS4_18smem_ptr_flag_bitsILi8EEENST_INS5_IJSB_SH_EEENS5_IJSH_SC_EEEEEEEvNS4_8identityENS4_23SM90_TMA_LOAD_MULTICASTES1B_vS1C_EENS_8epilogue10collective6detail29Sm90TmaWarpSpecializedAdapterINS1G_15DefaultEpilogueISJ_SK_SK_NS1F_6thread17LinearCombinationISJ_Li1EffLNS1K_9ScaleType4KindE0ELNS_15FloatRoundStyleE2ESJ_EENS1_15EpilogueDefaultEEEEEvvEEEEvNT_6ParamsE)
        .other          _ZN7cutlass13device_kernelINS_4gemm6kernel13GemmUniversalIN4cute5tupleIJiiiiEEENS1_10collective13CollectiveMmaINS1_37MainloopSm90TmaGmmaWarpSpecializedFP8ILi4ENS5_IJNS4_1CILi8EEENSA_ILi1EEESC_EEENS1_35KernelTmaWarpSpecializedCooperativeEEENS5_IJNSA_ILi256EEENSA_ILi128EEESH_EEENS_12float_e5m2_tENS5_IJlSC_lEEESJ_SK_NS4_8TiledMMAINS4_8MMA_AtomIJNS4_4SM904GMMA31MMA_64x128x32_F32E5M2E5M2_SS_TNILNSO_7ScaleInE1ELSQ_1EEEEEENS4_6LayoutINS5_IJNSA_ILi2EEESC_SC_EEENS5_IJSC_NSA_ILi0EEESW_EEEEENS5_IJNS4_10UnderscoreESZ_SZ_EEEEENS4_13SM90_TMA_LOADENS4_14ComposedLayoutINS4_7SwizzleILi3ELi4ELi3EEENS4_18smem_ptr_flag_bitsILi8EEENST_INS5_IJSB_SH_EEENS5_IJSH_SC_EEEEEEEvNS4_8identityENS4_23SM90_TMA_LOAD_MULTICASTES1B_vS1C_EENS_8epilogue10collective6detail29Sm90TmaWarpSpecializedAdapterINS1G_15DefaultEpilogueISJ_SK_SK_NS1F_6thread17LinearCombinationISJ_Li1EffLNS1K_9ScaleType4KindE0ELNS_15FloatRoundStyleE2ESJ_EENS1_15EpilogueDefaultEEEEEvvEEEEvNT_6ParamsE,@"STO_CUDA_ENTRY STV_DEFAULT"
_ZN7cutlass13device_kernelINS_4gemm6kernel13GemmUniversalIN4cute5tupleIJiiiiEEENS1_10collective13CollectiveMmaINS1_37MainloopSm90TmaGmmaWarpSpecializedFP8ILi4ENS5_IJNS4_1CILi8EEENSA_ILi1EEESC_EEENS1_35KernelTmaWarpSpecializedCooperativeEEENS5_IJNSA_ILi256EEENSA_ILi128EEESH_EEENS_12float_e5m2_tENS5_IJlSC_lEEESJ_SK_NS4_8TiledMMAINS4_8MMA_AtomIJNS4_4SM904GMMA31MMA_64x128x32_F32E5M2E5M2_SS_TNILNSO_7ScaleInE1ELSQ_1EEEEEENS4_6LayoutINS5_IJNSA_ILi2EEESC_SC_EEENS5_IJSC_NSA_ILi0EEESW_EEEEENS5_IJNS4_10UnderscoreESZ_SZ_EEEEENS4_13SM90_TMA_LOADENS4_14ComposedLayoutINS4_7SwizzleILi3ELi4ELi3EEENS4_18smem_ptr_flag_bitsILi8EEENST_INS5_IJSB_SH_EEENS5_IJSH_SC_EEEEEEEvNS4_8identityENS4_23SM90_TMA_LOAD_MULTICASTES1B_vS1C_EENS_8epilogue10collective6detail29Sm90TmaWarpSpecializedAdapterINS1G_15DefaultEpilogueISJ_SK_SK_NS1F_6thread17LinearCombinationISJ_Li1EffLNS1K_9ScaleType4KindE0ELNS_15FloatRoundStyleE2ESJ_EENS1_15EpilogueDefaultEEEEEvvEEEEvNT_6ParamsE:
[----:B------:R-:W0:Y:S02]  /*0000*/  LDC R1, c[0x0][0x28] ;  /* 0x00000a00ff017b82 */ /* 0x000e240000000800 */
[----:B0-----:R-:W-:Y:S01]  /*0010*/  VIADD R1, R1, 0xffffff08 ;  /* 0xffffff0801017836 */ /* 0x001fe20000000000 */
[----:B------:R-:W0:Y:S01]  /*0020*/  S2R R4, SR_TID.X ;  /* 0x0000000000047919 */ /* 0x000e220000002100 */
[----:B------:R-:W-:Y:S01]  /*0030*/  ELECT P0, URZ, PT ;  /* 0x00000000003f782f */ /* 0x000fe20003800000 */
[----:B------:R-:W-:Y:S01]  /*0040*/  BSSY B0, `(.L_x_0) ;  /* 0x0000015000007945 */ /* 0x000fe20003800000 */
[--C-:B0-----:R-:W-:Y:S02]  /*0050*/  SHF.R.U32.HI R0, RZ, 0x5, R4.reuse ;  /* 0x00000005ff007819 */ /* 0x101fe40000011604 */
[----:B------:R-:W-:-:S03]  /*0060*/  SHF.R.U32.HI R2, RZ, 0x7, R4 ;  /* 0x00000007ff027819 */ /* 0x000fc60000011604 */
[----:B------:R-:W0:Y:S04]  /*0070*/  SHFL.IDX PT, R3, R0, RZ, 0x1f ;  /* 0x00001fff00037589 */ /* 0x000e2800000e0000 */
[----:B------:R-:W1:Y:S01]  /*0080*/  SHFL.IDX PT, R2, R2, RZ, 0x1f ;  /* 0x00001fff02027589 */ /* 0x000e6200000e0000 */
[----:B0-----:R-:W-:Y:S02]  /*0090*/  R2UR UR4, R3 ;  /* 0x00000000030472ca */ /* 0x001fe400000e0000 */
[----:B-1----:R-:W-:-:S11]  /*00a0*/  R2UR UR6, R2 ;  /* 0x00000000020672ca */ /* 0x002fd600000e0000 */
[----:B------:R-:W-:Y:S02]  /*00b0*/  USHF.R.S32.HI UR5, URZ, 0x1f, UR4 ;  /* 0x0000001f3f057899 */ /* 0x000fe40008011404 */
[----:B------:R-:W-:Y:S02]  /*00c0*/  ISETP.NE.OR P0, PT, RZ, UR4, !P0 ;  /* 0x00000004ff007c0c */ /* 0x000fe4000c705670 */
[----:B------:R-:W-:-:S04]  /*00d0*/  ULEA.HI UR5, UR5, UR4, URZ, 0x2 ;  /* 0x0000000405057291 */ /* 0x000fc8000f8f103f */
[----:B------:R-:W-:-:S04]  /*00e0*/  ULOP3.LUT UR5, UR5, 0xfffffffc, URZ, 0xc0, !UPT ;  /* 0xfffffffc05057892 */ /* 0x000fc8000f8ec03f */
[----:B------:R-:W-:-:S03]  /*00f0*/  UIADD3 UR8, UR4, -UR5, URZ ;  /* 0x8000000504087290 */ /* 0x000fc6000fffe03f */
[----:B------:R-:W-:Y:S09]  /*0100*/  @P0 BRA `(.L_x_1) ;  /* 0x0000000000200947 */ /* 0x000ff20003800000 */
[----:B------:R-:W-:Y:S02]  /*0110*/  ULDC.64 UR4, c[0x0][0x198] ;  /* 0x0000660000047ab9 */ /* 0x000fe40000000a00 */
[----:B------:R-:W-:Y:S02]  /*0120*/  UIADD3 UR10, UP0, UR4, 0xf0, URZ ;  /* 0x000000f0040a7890 */ /* 0x000fe4000ff1e03f */
[----:B------:R-:W-:Y:S02]  /*0130*/  UIADD3 UR4, UP1, UR4, 0x1f0, URZ ;  /* 0x000001f004047890 */ /* 0x000fe4000ff3e03f */
[----:B------:R-:W-:Y:S02]  /*0140*/  UIADD3.X UR11, URZ, UR5, URZ, UP0, !UPT ;  /* 0x000000053f0b7290 */ /* 0x000fe400087fe43f */
[----:B------:R-:W-:-:S07]  /*0150*/  UIADD3.X UR5, URZ, UR5, URZ, UP1, !UPT ;  /* 0x000000053f057290 */ /* 0x000fce0008ffe43f */
[----:B------:R0:W-:Y:S02]  /*0160*/  UTMACCTL.PF [UR10] ;  /* 0x000000000a0079b9 */ /* 0x0001e40008040000 */
[----:B------:R0:W-:Y:S02]  /*0170*/  UTMACCTL.PF [UR4] ;  /* 0x00000000040079b9 */ /* 0x0001e40008040000 */
[----:B0-----:R-:W-:Y:S01]  /*0180*/  NOP ;  /* 0x0000000000007918 */ /* 0x001fe20000000000 */
.L_x_1:
[----:B------:R-:W-:Y:S05]  /*0190*/  BSYNC B0 ;  /* 0x0000000000007941 */ /* 0x000fea0003800000 */
.L_x_0:
[----:B------:R-:W0:Y:S01]  /*01a0*/  SHFL.IDX PT, R3, R0, RZ, 0x1f ;  /* 0x00001fff00037589 */ /* 0x000e2200000e0000 */
[----:B------:R-:W-:Y:S01]  /*01b0*/  UISETP.NE.AND UP0, UPT, UR8, 0x3, UPT ;  /* 0x000000030800788c */ /* 0x000fe2000bf05270 */
[----:B------:R-:W-:Y:S01]  /*01c0*/  SHF.R.S32.HI R2, RZ, 0x1f, R4 ;  /* 0x0000001fff027819 */ /* 0x000fe20000011404 */
[----:B------:R-:W-:Y:S02]  /*01d0*/  UIADD3 UR10, UR6, -0x1, URZ ;  /* 0xffffffff060a7890 */ /* 0x000fe4000fffe03f */
[----:B------:R-:W-:Y:S01]  /*01e0*/  ISETP.NE.AND P1, PT, RZ, UR6, PT ;  /* 0x00000006ff007c0c */ /* 0x000fe2000bf25270 */
[----:B------:R-:W-:Y:S01]  /*01f0*/  UISETP.EQ.OR UP0, UPT, UR8, URZ, !UP0 ;  /* 0x0000003f0800728c */ /* 0x000fe2000c702670 */
[----:B------:R-:W-:Y:S01]  /*0200*/  LEA.HI R2, R2, R4, RZ, 0x7 ;  /* 0x0000000402027211 */ /* 0x000fe200078f38ff */
[----:B------:R-:W-:Y:S02]  /*0210*/  UISETP.GE.U32.AND UP1, UPT, UR10, 0x2, UPT ;  /* 0x000000020a00788c */ /* 0x000fe4000bf26070 */
[----:B------:R-:W-:-:S04]  /*0220*/  UISETP.EQ.AND UP0, UPT, UR6, URZ, UP0 ;  /* 0x0000003f0600728c */ /* 0x000fc80008702270 */
[----:B------:R-:W-:-:S04]  /*0230*/  USEL UR13, URZ, 0x1, !UP0 ;  /* 0x000000013f0d7887 */ /* 0x000fc8000c000000 */
[----:B------:R-:W-:Y:S01]  /*0240*/  USEL UR13, UR13, 0x2, UP1 ;  /* 0x000000020d0d7887 */ /* 0x000fe20008800000 */
[----:B0-----:R-:W-:-:S13]  /*0250*/  ISETP.NE.AND P0, PT, R3, RZ, PT ;  /* 0x000000ff0300720c */ /* 0x001fda0003f05270 */
[----:B------:R-:W-:Y:S05]  /*0260*/  @P0 BRA `(.L_x_2) ;  /* 0x0000000000580947 */ /* 0x000fea0003800000 */
[----:B------:R-:W0:Y:S01]  /*0270*/  S2UR UR9, SR_CgaCtaId ;  /* 0x00000000000979c3 */ /* 0x000e220000008800 */
[----:B------:R-:W-:Y:S01]  /*0280*/  UMOV UR4, 0x400 ;  /* 0x0000040000047882 */ /* 0x000fe20000000000 */
[----:B------:R-:W-:Y:S01]  /*0290*/  UMOV UR5, 0x1 ;  /* 0x0000000100057882 */ /* 0x000fe20000000000 */
[----:B------:R-:W-:Y:S01]  /*02a0*/  UMOV UR6, 0x10 ;  /* 0x0000001000067882 */ /* 0x000fe20000000000 */
[----:B------:R-:W-:Y:S01]  /*02b0*/  ELECT P0, URZ, PT ;  /* 0x00000000003f782f */ /* 0x000fe20003800000 */
[----:B------:R-:W-:-:S04]  /*02c0*/  UIADD3 UR6, -UR6, 0x100000, URZ ;  /* 0x0010000006067890 */ /* 0x000fc8000fffe13f */
[----:B------:R-:W-:Y:S02]  /*02d0*/  USHF.L.U32 UR7, UR6, 0xb, URZ ;  /* 0x0000000b06077899 */ /* 0x000fe4000800063f */
[----:B------:R-:W-:Y:S02]  /*02e0*/  USHF.L.U32 UR6, UR6, 0x1, URZ ;  /* 0x0000000106067899 */ /* 0x000fe4000800063f */
[----:B0-----:R-:W-:Y:S02]  /*02f0*/  ULEA UR9, UR9, UR4, 0x18 ;  /* 0x0000000409097291 */ /* 0x001fe4000f8ec03f */
[----:B------:R-:W-:-:S04]  /*0300*/  UIADD3 UR4, -UR5, 0x100000, URZ ;  /* 0x0010000005047890 */ /* 0x000fc8000fffe13f */
[----:B------:R-:W-:Y:S02]  /*0310*/  USHF.L.U32 UR5, UR4, 0xb, URZ ;  /* 0x0000000b04057899 */ /* 0x000fe4000800063f */
[----:B------:R-:W-:Y:S01]  /*0320*/  USHF.L.U32 UR4, UR4, 0x1, URZ ;  /* 0x0000000104047899 */ /* 0x000fe2000800063f */
[----:B------:R-:W0:Y:S11]  /*0330*/  FENCE.VIEW.ASYNC.S ;  /* 0x00000000000073c6 */ /* 0x000e360000000000 */
[----:B0-----:R0:W1:Y:S01]  /*0340*/  SYNCS.EXCH.64 URZ, [UR9], UR4 ;  /* 0x00000004093f75b2 */ /* 0x0010620008000100 */
[----:B------:R0:W2:Y:S01]  /*0350*/  SYNCS.EXCH.64 URZ, [UR9+0x20], UR6 ;  /* 0x00002006093f75b2 */ /* 0x0000a20008000100 */
[----:B------:R0:W3:Y:S01]  /*0360*/  SYNCS.EXCH.64 URZ, [UR9+0x8], UR4 ;  /* 0x00000804093f75b2 */ /* 0x0000e20008000100 */
[----:B------:R0:W4:Y:S01]  /*0370*/  SYNCS.EXCH.64 URZ, [UR9+0x28], UR6 ;  /* 0x00002806093f75b2 */ /* 0x0001220008000100 */
[----:B------:R0:W0:Y:S01]  /*0380*/  SYNCS.EXCH.64 URZ, [UR9+0x10], UR4 ;  /* 0x00001004093f75b2 */ /* 0x0000220008000100 */
[----:B------:R0:W0:Y:S01]  /*0390*/  SYNCS.EXCH.64 URZ, [UR9+0x30], UR6 ;  /* 0x00003006093f75b2 */ /* 0x0000220008000100 */
[----:B------:R0:W0:Y:S01]  /*03a0*/  SYNCS.EXCH.64 URZ, [UR9+0x18], UR4 ;  /* 0x00001804093f75b2 */ /* 0x0000220008000100 */
[----:B------:R0:W0:Y:S01]  /*03b0*/  SYNCS.EXCH.64 URZ, [UR9+0x38], UR6 ;  /* 0x00003806093f75b2 */ /* 0x0000220008000100 */
[----:B------:R-:W-:Y:S01]  /*03c0*/  NOP ;  /* 0x0000000000007918 */ /* 0x000fe20000000000 */
.L_x_2:
[----:B------:R-:W-:Y:S01]  /*03d0*/  LOP3.LUT R2, R2, 0xffffff80, RZ, 0xc0, !PT ;  /* 0xffffff8002027812 */ /* 0x000fe200078ec0ff */
[----:B------:R-:W5:Y:S01]  /*03e0*/  SHFL.IDX PT, R0, R0, RZ, 0x1f ;  /* 0x00001fff00007589 */ /* 0x000f6200000e0000 */
[----:B0-----:R-:W0:Y:S01]  /*03f0*/  S2UR UR9, SR_CTAID.X ;  /* 0x00000000000979c3 */ /* 0x001e220000002500 */
[----:B------:R-:W-:Y:S02]  /*0400*/  SHF.R.S32.HI R8, RZ, 0x1f, R3 ;  /* 0x0000001fff087819 */ /* 0x000fe40000011403 */
[----:B------:R-:W-:Y:S01]  /*0410*/  ELECT P0, URZ, PT ;  /* 0x00000000003f782f */ /* 0x000fe20003800000 */
[----:B------:R-:W-:Y:S01]  /*0420*/  IMAD.IADD R4, R4, 0x1, -R2 ;  /* 0x0000000104047824 */ /* 0x000fe200078e0a02 */
[----:B------:R-:W-:Y:S01]  /*0430*/  ULDC UR4, c[0x0][0x150] ;  /* 0x0000540000047ab9 */ /* 0x000fe20000000800 */
[----:B------:R-:W1:Y:S01]  /*0440*/  S2R R2, SR_CTAID.Y ;  /* 0x0000000000027919 */ /* 0x000e620000002600 */
[----:B------:R-:W-:Y:S01]  /*0450*/  LEA.HI R8, R8, R3, RZ, 0x2 ;  /* 0x0000000308087211 */ /* 0x000fe200078f10ff */
[----:B------:R-:W-:Y:S01]  /*0460*/  NOP ;  /* 0x0000000000007918 */ /* 0x000fe20000000000 */
[----:B------:R-:W-:Y:S01]  /*0470*/  SHF.R.S32.HI R5, RZ, 0x1f, R4 ;  /* 0x0000001fff057819 */ /* 0x000fe20000011404 */
[----:B------:R-:W2:Y:S01]  /*0480*/  LDC R9, c[0x0][0x144] ;  /* 0x00005100ff097b82 */ /* 0x000ea20000000800 */
[----:B------:R-:W-:Y:S01]  /*0490*/  LOP3.LUT R8, R8, 0x3ffffffc, RZ, 0xc0, !PT ;  /* 0x3ffffffc08087812 */ /* 0x000fe200078ec0ff */
[----:B------:R-:W-:Y:S01]  /*04a0*/  NOP ;  /* 0x0000000000007918 */ /* 0x000fe20000000000 */
[----:B------:R-:W-:-:S03]  /*04b0*/  LEA.HI R5, R5, R4, RZ, 0x3 ;  /* 0x0000000405057211 */ /* 0x000fc600078f18ff */
[----:B------:R-:W-:Y:S01]  /*04c0*/  IMAD.IADD R8, R3, 0x1, -R8 ;  /* 0x0000000103087824 */ /* 0x000fe200078e0a08 */
[--C-:B------:R-:W-:Y:S01]  /*04d0*/  SHF.R.S32.HI R6, RZ, 0x3, R5.reuse ;  /* 0x00000003ff067819 */ /* 0x100fe20000011405 */
[----:B------:R-:W3:Y:S01]  /*04e0*/  LDC R11, c[0x0][0x148] ;  /* 0x00005200ff0b7b82 */ /* 0x000ee20000000800 */
[----:B------:R-:W-:-:S04]  /*04f0*/  SHF.R.S32.HI R5, RZ, 0x1f, R5 ;  /* 0x0000001fff057819 */ /* 0x000fc80000011405 */
[----:B------:R-:W-:Y:S02]  /*0500*/  LEA.HI R5, R5, R6, RZ, 0x2 ;  /* 0x0000000605057211 */ /* 0x000fe400078f10ff */
[----:B-----5:R-:W-:Y:S02]  /*0510*/  ISETP.NE.OR P0, PT, R0, RZ, !P0 ;  /* 0x000000ff0000720c */ /* 0x020fe40004705670 */
[----:B0-----:R-:W-:Y:S02]  /*0520*/  I2FP.F32.U32 R0, UR9 ;  /* 0x0000000900007c45 */ /* 0x001fe40008201000 */
[----:B------:R-:W-:-:S03]  /*0530*/  LOP3.LUT R5, R5, 0xfffffffc, RZ, 0xc0, !PT ;  /* 0xfffffffc05057812 */ /* 0x000fc600078ec0ff */
[----:B------:R-:W-:Y:S01]  /*0540*/  FMUL R7, R0, UR4 ;  /* 0x0000000400077c20 */ /* 0x000fe20008400000 */
[----:B------:R-:W-:Y:S01]  /*0550*/  ULDC UR4, c[0x0][0x154] ;  /* 0x0000550000047ab9 */ /* 0x000fe20000000800 */
[----:B------:R-:W-:-:S04]  /*0560*/  IMAD.IADD R5, R6, 0x1, -R5 ;  /* 0x0000000106057824 */ /* 0x000fc800078e0a05 */
[----:B------:R-:W-:Y:S01]  /*0570*/  IMAD R5, R8, 0x4, R5 ;  /* 0x0000000408057824 */ /* 0x000fe200078e0205 */
[----:B------:R-:W0:Y:S01]  /*0580*/  F2I.U32.TRUNC.NTZ R7, R7 ;  /* 0x0000000700077305 */ /* 0x000e22000020f000 */
[----:B------:R-:W-:Y:S01]  /*0590*/  VOTEU.ALL UP0, P0 ;  /* 0x00000000003f7886 */ /* 0x000fe20000000000 */
[----:B------:R-:W-:Y:S01]  /*05a0*/  VOTEU.ALL UP1, P0 ;  /* 0x00000000003f7886 */ /* 0x000fe20000020000 */
[----:B------:R-:W-:-:S03]  /*05b0*/  IMAD.SHL.U32 R0, R5, 0x4, RZ ;  /* 0x0000000405007824 */ /* 0x000fc600078e00ff */
[----:B------:R-:W5:Y:S01]  /*05c0*/  @!UP0 S2UR UR7, SR_CgaCtaId ;  /* 0x00000000000789c3 */ /* 0x000f620000008800 */
[----:B------:R-:W-:Y:S01]  /*05d0*/  @!UP0 UMOV UR6, 0x400 ;  /* 0x0000040000068882 */ /* 0x000fe20000000000 */
[----:B------:R-:W-:Y:S02]  /*05e0*/  LOP3.LUT R10, R5, 0xc, R0, 0x78, !PT ;  /* 0x0000000c050a7812 */ /* 0x000fe400078e7800 */
[----:B-1----:R-:W-:Y:S02]  /*05f0*/  I2FP.F32.U32 R5, R2 ;  /* 0x0000000200057245 */ /* 0x002fe40000201000 */
[----:B------:R-:W-:Y:S01]  /*0600*/  SHF.R.S32.HI R0, RZ, 0x1f, R10 ;  /* 0x0000001fff007819 */ /* 0x000fe2000001140a */
[----:B------:R1:W-:Y:S01]  /*0610*/  STL [R1+0x74], R10 ;  /* 0x0000740a01007387 */ /* 0x0003e20000100800 */
[----:B0-----:R-:W-:Y:S02]  /*0620*/  IMAD.MOV R6, RZ, RZ, -R7 ;  /* 0x000000ffff067224 */ /* 0x001fe400078e0a07 */
[----:B------:R-:W-:Y:S01]  /*0630*/  FMUL R8, R5, UR4 ;  /* 0x0000000405087c20 */ /* 0x000fe20008400000 */
[----:B------:R-:W-:Y:S01]  /*0640*/  LEA.HI R5, R0, R10, RZ, 0x3 ;  /* 0x0000000a00057211 */ /* 0x000fe200078f18ff */
[----:B------:R-:W-:Y:S01]  /*0650*/  UMOV UR4, 0x20 ;  /* 0x0000002000047882 */ /* 0x000fe20000000000 */
[----:B--2---:R-:W-:Y:S01]  /*0660*/  IMAD R0, R9, R6, UR9 ;  /* 0x0000000909007e24 */ /* 0x004fe2000f8e0206 */
[----:B------:R-:W-:-:S04]  /*0670*/  @!UP0 UIADD3 UR4, -UR4, 0x100000, URZ ;  /* 0x0010000004048890 */ /* 0x000fc8000fffe13f */
[----:B------:R-:W-:Y:S02]  /*0680*/  @!UP0 USHF.L.U32 UR5, UR4, 0xb, URZ ;  /* 0x0000000b04058899 */ /* 0x000fe4000800063f */
[----:B------:R-:W-:Y:S01]  /*0690*/  @!UP0 USHF.L.U32 UR4, UR4, 0x1, URZ ;  /* 0x0000000104048899 */ /* 0x000fe2000800063f */
[----:B------:R-:W-:Y:S01]  /*06a0*/  LOP3.LUT R6, R5, 0xfffffff8, RZ, 0xc0, !PT ;  /* 0xfffffff805067812 */ /* 0x000fe200078ec0ff */
[----:B------:R-:W0:Y:S01]  /*06b0*/  F2I.U32.TRUNC.NTZ R8, R8 ;  /* 0x0000000800087305 */ /* 0x000e22000020f000 */
[----:B------:R-:W2:Y:S03]  /*06c0*/  LDC R9, c[0x0][0x140] ;  /* 0x00005000ff097b82 */ /* 0x000ea60000000800 */
[----:B------:R-:W-:Y:S01]  /*06d0*/  IMAD.IADD R7, R10, 0x1, -R6 ;  /* 0x000000010a077824 */ /* 0x000fe200078e0a06 */
[----:B-----5:R-:W-:-:S04]  /*06e0*/  @!UP0 ULEA UR6, UR7, UR6, 0x18 ;  /* 0x0000000607068291 */ /* 0x020fc8000f8ec03f */
[----:B------:R-:W-:Y:S01]  /*06f0*/  ISETP.NE.AND P2, PT, R7, R0, PT ;  /* 0x000000000700720c */ /* 0x000fe20003f45270 */
[----:B------:R-:W-:Y:S01]  /*0700*/  VOTEU.ALL UP0, P0 ;  /* 0x00000000003f7886 */ /* 0x000fe20000000000 */
[----:B------:R-:W-:Y:S01]  /*0710*/  LOP3.LUT P0, RZ, R4, 0x7, RZ, 0xc0, !PT ;  /* 0x0000000704ff7812 */ /* 0x000fe2000780c0ff */
[----:B------:R-:W-:Y:S02]  /*0720*/  IMAD.MOV.U32 R4, RZ, RZ, 0x1 ;  /* 0x00000001ff047424 */ /* 0x000fe400078e00ff */
[----:B0-----:R-:W-:Y:S01]  /*0730*/  IMAD.MOV R12, RZ, RZ, -R8 ;  /* 0x000000ffff0c7224 */ /* 0x001fe200078e0a08 */
[----:B------:R-:W-:-:S03]  /*0740*/  ISETP.LT.U32.AND P0, PT, R10, 0x8, !P0 ;  /* 0x000000080a00780c */ /* 0x000fc60004701070 */
[----:B---3--:R-:W-:Y:S01]  /*0750*/  IMAD R6, R11, R12, R2 ;  /* 0x0000000c0b067224 */ /* 0x008fe200078e0202 */
[----:B------:R-:W0:Y:S02]  /*0760*/  FENCE.VIEW.ASYNC.S ;  /* 0x00000000000073c6 */ /* 0x000e240000000000 */
[----:B0-----:R1:W0:Y:S01]  /*0770*/  @!UP0 SYNCS.EXCH.64 URZ, [UR6+0x50], UR4 ;  /* 0x00005004063f85b2 */ /* 0x0012220008000100 */
[----:B------:R-:W-:Y:S02]  /*0780*/  @P2 SHF.R.S32.HI R5, RZ, 0x3, R5 ;  /* 0x00000003ff052819 */ /* 0x000fe40000011405 */
[----:B--2---:R-:W-:Y:S02]  /*0790*/  ISETP.EQ.U32.AND P5, PT, R9, 0x1, PT ;  /* 0x000000010900780c */ /* 0x004fe40003fa2070 */
[----:B------:R-:W-:Y:S02]  /*07a0*/  @P2 ISETP.NE.AND P3, PT, R5, R6, PT ;  /* 0x000000060500220c */ /* 0x000fe40003f65270 */
[----:B------:R-:W-:-:S02]  /*07b0*/  SEL R5, RZ, 0x1, !P0 ;  /* 0x00000001ff057807 */ /* 0x000fc40004000000 */
[----:B------:R-:W-:-:S04]  /*07c0*/  @P2 SEL R4, RZ, 0x1, P3 ;  /* 0x00000001ff042807 */ /* 0x000fc80001800000 */
[----:B------:R-:W-:Y:S01]  /*07d0*/  LOP3.LUT R4, R4, R5, RZ, 0xc0, !PT ;  /* 0x0000000504047212 */ /* 0x000fe200078ec0ff */
[----:B------:R1:W2:Y:S01]  /*07e0*/  @!UP1 SYNCS.EXCH.64 URZ, [UR6+0x58], UR4 ;  /* 0x00005804063f95b2 */ /* 0x0002a20008000100 */
[----:B------:R-:W-:-:S03]  /*07f0*/  NOP ;  /* 0x0000000000007918 */ /* 0x000fc60000000000 */
[----:B------:R1:W-:Y:S01]  /*0800*/  STL [R1+0x70], R4 ;  /* 0x0000700401007387 */ /* 0x0003e20000100800 */
[----:B0-----:R-:W-:Y:S05]  /*0810*/  @!P5 BRA `(.L_x_3) ;  /* 0x000000000008d947 */ /* 0x001fea0003800000 */
[----:B--2-4-:R-:W-:Y:S01]  /*0820*/  UCGABAR_ARV ;  /* 0x00000000000079c7 */ /* 0x014fe20008000000 */
[----:B------:R-:W-:Y:S05]  /*0830*/  BRA `(.L_x_4) ;  /* 0x0000000000047947 */ /* 0x000fea0003800000 */
.L_x_3:
[----:B--2-4-:R-:W-:Y:S01]  /*0840*/  NOP ;  /* 0x0000000000007918 */ /* 0x014fe20000000000 */
.L_x_4:
[----:B------:R-:W0:Y:S01]  /*0850*/  LDC R3, c[0x0][0x65c] ;  /* 0x00019700ff037b82 */ /* 0x000e220000000800 */
[----:B-1----:R-:W-:Y:S02]  /*0860*/  IMAD.U32 R4, RZ, RZ, UR9 ;  /* 0x00000009ff047e24 */ /* 0x002fe4000f8e00ff */
[----:B------:R-:W-:Y:S01]  /*0870*/  IMAD.MOV.U32 R5, RZ, RZ, RZ ;  /* 0x000000ffff057224 */ /* 0x000fe200078e00ff */
[----:B0-----:R-:W-:-:S13]  /*0880*/  ISETP.NE.AND P4, PT, R3, 0x1, PT ;  /* 0x000000010300780c */ /* 0x001fda0003f85270 */
[----:B------:R-:W0:Y:S01]  /*0890*/  @P4 LDC R7, c[0x0][0x10] ;  /* 0x00000400ff074b82 */ /* 0x000e220000000800 */
[----:B------:R-:W-:Y:S02]  /*08a0*/  @P4 IMAD.MOV.U32 R3, RZ, RZ, RZ ;  /* 0x000000ffff034224 */ /* 0x000fe400078e00ff */
[----:B------:R-:W-:-:S05]  /*08b0*/  @P4 IMAD.MOV.U32 R13, RZ, RZ, RZ ;  /* 0x000000ffff0d4224 */ /* 0x000fca00078e00ff */
[----:B------:R-:W1:Y:S01]  /*08c0*/  @!P4 LDC R9, c[0x0][0xc] ;  /* 0x00000300ff09cb82 */ /* 0x000e620000000800 */
[----:B0-----:R-:W-:-:S04]  /*08d0*/  @P4 IMAD.WIDE.U32 R6, R7, UR9, R2 ;  /* 0x0000000907064c25 */ /* 0x001fc8000f8e0002 */
[----:B------:R-:W-:Y:S02]  /*08e0*/  @P4 IMAD.MOV.U32 R19, RZ, RZ, R6 ;  /* 0x000000ffff134224 */ /* 0x000fe400078e0006 */
[----:B------:R-:W-:Y:S02]  /*08f0*/  @P4 IMAD.IADD R23, R7, 0x1, R13 ;  /* 0x0000000107174824 */ /* 0x000fe400078e020d */
[----:B-1----:R-:W-:-:S04]  /*0900*/  @!P4 IMAD.WIDE.U32 R4, R2, R9, R4 ;  /* 0x000000090204c225 */ /* 0x002fc800078e0004 */
[----:B------:R-:W-:Y:S02]  /*0910*/  @!P4 IMAD.MOV.U32 R19, RZ, RZ, R4 ;  /* 0x000000ffff13c224 */ /* 0x000fe400078e0004 */
[----:B------:R-:W-:-:S03]  /*0920*/  @!P4 IMAD.MOV.U32 R23, RZ, RZ, R5 ;  /* 0x000000ffff17c224 */ /* 0x000fc600078e0005 */
[----:B------:R0:W-:Y:S04]  /*0930*/  STL [R1+0x7c], R19 ;  /* 0x00007c1301007387 */ /* 0x0001e80000100800 */
[----:B------:R0:W-:Y:S01]  /*0940*/  STL [R1+0x78], R23 ;  /* 0x0000781701007387 */ /* 0x0001e20000100800 */
[----:B------:R-:W-:Y:S05]  /*0950*/  @!P5 BRA `(.L_x_5) ;  /* 0x00000000000cd947 */ /* 0x000fea0003800000 */
[----:B------:R-:W-:Y:S01]  /*0960*/  UCGABAR_WAIT ;  /* 0x0000000000007dc7 */ /* 0x000fe20008000000 */
[----:B------:R-:W-:Y:S01]  /*0970*/  CCTL.IVALL ;  /* 0x00000000ff00798f */ /* 0x000fe20002000000 */
[----:B------:R-:W-:Y:S05]  /*0980*/  BRA `(.L_x_6) ;  /* 0x0000000000047947 */ /* 0x000fea0003800000 */
.L_x_5:
[----:B------:R-:W-:Y:S06]  /*0990*/  BAR.SYNC.DEFER_BLOCKING 0x0 ;  /* 0x0000000000007b1d */ /* 0x000fec0000010000 */
.L_x_6:
[----:B------:R-:W-:Y:S05]  /*09a0*/  @!P1 BRA `(.L_x_7) ;  /* 0x000000e400989947 */ /* 0x000fea0003800000 */
[----:B------:R-:W-:-:S06]  /*09b0*/  UISETP.GT.U32.AND UP0, UPT, UR10, 0x1, UPT ;  /* 0x000000010a00788c */ /* 0x000fcc000bf04070 */
[----:B------:R-:W-:-:S13]  /*09c0*/  PLOP3.LUT P0, PT, PT, PT, UP0, 0x80, 0x0 ;  /* 0x000000000000781c */ /* 0x000fda0003f0f008 */
[----:B------:R-:W-:Y:S05]  /*09d0*/  @P0 EXIT ;  /* 0x000000000000094d */ /* 0x000fea0003800000 */
[----:B------:R-:W-:Y:S01]  /*09e0*/  IMAD.MOV.U32 R6, RZ, RZ, -0x1 ;  /* 0xffffffffff067424 */ /* 0x000fe200078e00ff */
[----:B------:R-:W-:Y:S01]  /*09f0*/  ULDC.64 UR4, c[0x0][0x650] ;  /* 0x0001940000047ab9 */ /* 0x000fe20000000a00 */
[----:B------:R-:W-:Y:S01]  /*0a00*/  IMAD.MOV.U32 R5, RZ, RZ, -0x1 ;  /* 0xffffffffff057424 */ /* 0x000fe200078e00ff */
[----:B------:R-:W-:Y:S01]  /*0a10*/  ISETP.GE.U32.AND P0, PT, R19, UR4, PT ;  /* 0x0000000413007c0c */ /* 0x000fe2000bf06070 */
[----:B------:R-:W-:Y:S01]  /*0a20*/  UMOV UR12, 0xffffffff ;  /* 0xffffffff000c7882 */ /* 0x000fe20000000000 */
[----:B------:R1:W-:Y:S01]  /*0a30*/  STL [R1+0x84], R6 ;  /* 0x0000840601007387 */ /* 0x0003e20000100800 */
[----:B------:R-:W-:Y:S02]  /*0a40*/  PRMT R4, RZ, 0x7610, R4 ;  /* 0x00007610ff047816 */ /* 0x000fe40000000004 */
[----:B------:R-:W-:Y:S01]  /*0a50*/  ISETP.GE.U32.AND.EX P0, PT, R23, UR5, PT, P0 ;  /* 0x0000000517007c0c */ /* 0x000fe2000bf06100 */
[----:B------:R1:W-:-:S12]  /*0a60*/  STL [R1+0x80], R5 ;  /* 0x0000800501007387 */ /* 0x0003d80000100800 */
[----:B-1----:R-:W-:Y:S05]  /*0a70*/  @P0 BRA `(.L_x_8) ;  /* 0x0000000400380947 */ /* 0x002fea0003800000 */
[----:B------:R-:W1:Y:S01]  /*0a80*/  LDC.64 R14, c[0x0][0x628] ;  /* 0x00018a00ff0e7b82 */ /* 0x000e620000000a00 */
[----:B------:R-:W-:Y:S02]  /*0a90*/  IMAD.MOV.U32 R4, RZ, RZ, R19 ;  /* 0x000000ffff047224 */ /* 0x000fe400078e0013 */
[----:B------:R-:W-:-:S05]  /*0aa0*/  IMAD.MOV.U32 R5, RZ, RZ, R23 ;  /* 0x000000ffff057224 */ /* 0x000fca00078e0017 */
[----:B------:R-:W2:Y:S08]  /*0ab0*/  LDC R10, c[0x0][0x630] ;  /* 0x00018c00ff0a7b82 */ /* 0x000eb00000000800 */
[----:B------:R-:W3:Y:S01]  /*0ac0*/  LDC.64 R16, c[0x0][0x620] ;  /* 0x00018800ff107b82 */ /* 0x000ee20000000a00 */
[----:B-1----:R-:W-:-:S04]  /*0ad0*/  ISETP.NE.U32.AND P0, PT, R14, RZ, PT ;  /* 0x000000ff0e00720c */ /* 0x002fc80003f05070 */
[----:B------:R-:W-:-:S13]  /*0ae0*/  ISETP.NE.AND.EX P0, PT, R15, RZ, PT, P0 ;  /* 0x000000ff0f00720c */ /* 0x000fda0003f05300 */
[----:B--23--:R-:W-:Y:S05]  /*0af0*/  @!P0 BRA `(.L_x_9) ;  /* 0x0000000000288947 */ /* 0x00cfea0003800000 */
[----:B------:R-:W1:Y:S02]  /*0b00*/  LDC R9, c[0x0][0x634] ;  /* 0x00018d00ff097b82 */ /* 0x000e640000000800 */
[----:B-1----:R-:W-:-:S05]  /*0b10*/  IADD3 R9, P0, R19, R9, RZ ;  /* 0x0000000913097210 */ /* 0x002fca0007f1e0ff */
[----:B------:R-:W-:-:S04]  /*0b20*/  IMAD.X R13, RZ, RZ, R23, P0 ;  /* 0x000000ffff0d7224 */ /* 0x000fc800000e0617 */
[----:B------:R-:W-:-:S04]  /*0b30*/  IMAD.WIDE.U32 R4, R13, R14, RZ ;  /* 0x0000000e0d047225 */ /* 0x000fc800078e00ff */
[----:B------:R-:W-:-:S04]  /*0b40*/  IMAD.WIDE.U32 R6, P0, R9, R15, R4 ;  /* 0x0000000f09067225 */ /* 0x000fc80007800004 */
[----:B------:R-:W-:-:S04]  /*0b50*/  IMAD.WIDE.U32 R4, R9, R14, RZ ;  /* 0x0000000e09047225 */ /* 0x000fc800078e00ff */
[----:B------:R-:W-:Y:S01]  /*0b60*/  IMAD.X R9, RZ, RZ, RZ, P0 ;  /* 0x000000ffff097224 */ /* 0x000fe200000e06ff */
[----:B------:R-:W-:Y:S01]  /*0b70*/  IADD3 RZ, P0, R5, R6, RZ ;  /* 0x0000000605ff7210 */ /* 0x000fe20007f1e0ff */
[----:B------:R-:W-:-:S04]  /*0b80*/  IMAD.MOV.U32 R8, RZ, RZ, R7 ;  /* 0x000000ffff087224 */ /* 0x000fc800078e0007 */
[----:B------:R-:W-:-:S08]  /*0b90*/  IMAD.WIDE.U32.X R4, R13, R15, R8, P0 ;  /* 0x0000000f0d047225 */ /* 0x000fd000000e0408 */
.L_x_9:
[----:B------:R-:W1:Y:S01]  /*0ba0*/  LDC.64 R20, c[0x0][0x640] ;  /* 0x00019000ff147b82 */ /* 0x000e620000000a00 */
[-C--:B------:R-:W-:Y:S01]  /*0bb0*/  SHF.R.U64 R22, R4, R10.reuse, R5 ;  /* 0x0000000a04167219 */ /* 0x080fe20000001205 */
[----:B------:R-:W-:Y:S01]  /*0bc0*/  IMAD.MOV.U32 R4, RZ, RZ, R19 ;  /* 0x000000ffff047224 */ /* 0x000fe200078e0013 */
[----:B------:R-:W-:Y:S01]  /*0bd0*/  SHF.R.U32.HI R3, RZ, R10, R5 ;  /* 0x0000000aff037219 */ /* 0x000fe20000011605 */
[----:B------:R-:W-:Y:S01]  /*0be0*/  IMAD.MOV.U32 R5, RZ, RZ, R23 ;  /* 0x000000ffff057224 */ /* 0x000fe200078e0017 */
[----:B------:R-:W-:Y:S01]  /*0bf0*/  IADD3 R7, P0, RZ, -R22, RZ ;  /* 0x80000016ff077210 */ /* 0x000fe20007f1e0ff */
[----:B0-----:R-:W-:Y:S02]  /*0c00*/  IMAD R23, R11, R12, R2 ;  /* 0x0000000c0b177224 */ /* 0x001fe400078e0202 */
[----:B------:R-:W0:Y:S01]  /*0c10*/  LDC R8, c[0x0][0x618] ;  /* 0x00018600ff087b82 */ /* 0x000e220000000800 */
[----:B------:R-:W-:Y:S02]  /*0c20*/  IMAD.MOV.U32 R11, RZ, RZ, 0x1 ;  /* 0x00000001ff0b7424 */ /* 0x000fe400078e00ff */
[----:B------:R-:W-:-:S02]  /*0c30*/  IMAD.X R3, RZ, RZ, ~R3, P0 ;  /* 0x000000ffff037224 */ /* 0x000fc400000e0e03 */
[----:B------:R-:W-:-:S03]  /*0c40*/  IMAD.WIDE.U32 R4, R7, R16, R4 ;  /* 0x0000001007047225 */ /* 0x000fc600078e0004 */
[----:B------:R-:W2:Y:S01]  /*0c50*/  LDC R14, c[0x0][0x608] ;  /* 0x00018200ff0e7b82 */ /* 0x000ea20000000800 */
[----:B------:R-:W-:-:S04]  /*0c60*/  IMAD R6, R3, R16, RZ ;  /* 0x0000001003067224 */ /* 0x000fc800078e02ff */
[----:B------:R-:W-:-:S03]  /*0c70*/  IMAD R3, R7, R17, R6 ;  /* 0x0000001107037224 */ /* 0x000fc600078e0206 */
[----:B------:R-:W3:Y:S01]  /*0c80*/  LDC R18, c[0x0][0x658] ;  /* 0x00019600ff127b82 */ /* 0x000ee20000000800 */
[----:B------:R-:W-:Y:S01]  /*0c90*/  IMAD.IADD R3, R5, 0x1, R3 ;  /* 0x0000000105037824 */ /* 0x000fe200078e0203 */
[----:B-1----:R-:W-:Y:S01]  /*0ca0*/  ISETP.NE.U32.AND P0, PT, R20, RZ, PT ;  /* 0x000000ff1400720c */ /* 0x002fe20003f05070 */
[----:B------:R-:W-:-:S03]  /*0cb0*/  IMAD.MOV.U32 R5, RZ, RZ, -0x1 ;  /* 0xffffffffff057424 */ /* 0x000fc600078e00ff */
[----:B------:R-:W-:Y:S02]  /*0cc0*/  ISETP.NE.AND.EX P0, PT, R21, RZ, PT, P0 ;  /* 0x000000ff1500720c */ /* 0x000fe40003f05300 */
[----:B------:R-:W1:Y:S01]  /*0cd0*/  LDC R13, c[0x0][0x600] ;  /* 0x00018000ff0d7b82 */ /* 0x000e620000000800 */
[-CC-:B0-----:R-:W-:Y:S02]  /*0ce0*/  SHF.R.U64 R10, R4, R8.reuse, R3.reuse ;  /* 0x00000008040a7219 */ /* 0x181fe40000001203 */
[----:B------:R-:W-:-:S05]  /*0cf0*/  SHF.R.U32.HI R3, RZ, R8, R3 ;  /* 0x00000008ff037219 */ /* 0x000fca0000011603 */
[----:B------:R-:W0:Y:S01]  /*0d00*/  LDC R15, c[0x0][0x648] ;  /* 0x00019200ff0f7b82 */ /* 0x000e220000000800 */
[-CC-:B--2---:R-:W-:Y:S02]  /*0d10*/  SHF.R.U64 R19, R10, R14.reuse, R3.reuse ;  /* 0x0000000e0a137219 */ /* 0x184fe40000001203 */
[----:B------:R-:W-:-:S05]  /*0d20*/  SHF.R.U32.HI R3, RZ, R14, R3 ;  /* 0x0000000eff037219 */ /* 0x000fca0000011603 */
[----:B------:R-:W2:Y:S01]  /*0d30*/  LDC R17, c[0x0][0x638] ;  /* 0x00018e00ff117b82 */ /* 0x000ea20000000800 */
[-C--:B---3--:R-:W-:Y:S02]  /*0d40*/  SHF.L.U32 R2, R5, R18.reuse, RZ ;  /* 0x0000001205027219 */ /* 0x088fe400000006ff */
[--C-:B------:R-:W-:Y:S02]  /*0d50*/  SHF.R.U64 R12, R19, R18, R3.reuse ;  /* 0x00000012130c7219 */ /* 0x100fe40000001203 */
[----:B------:R-:W-:Y:S02]  /*0d60*/  LOP3.LUT R8, RZ, R2, RZ, 0x33, !PT ;  /* 0x00000002ff087212 */ /* 0x000fe400078e33ff */
[----:B------:R-:W-:Y:S01]  /*0d70*/  SHF.R.U32.HI R3, RZ, R18, R3 ;  /* 0x00000012ff037219 */ /* 0x000fe20000011603 */
[----:B------:R-:W3:Y:S01]  /*0d80*/  LDC R16, c[0x0][0x610] ;  /* 0x00018400ff107b82 */ /* 0x000ee20000000800 */
[----:B------:R-:W-:Y:S01]  /*0d90*/  IMAD.MOV.U32 R2, RZ, RZ, R12 ;  /* 0x000000ffff027224 */ /* 0x000fe200078e000c */
[----:B------:R-:W-:Y:S06]  /*0da0*/  @!P0 BRA `(.L_x_10) ;  /* 0x0000000000288947 */ /* 0x000fec0003800000 */
[----:B------:R-:W4:Y:S02]  /*0db0*/  LDC R7, c[0x0][0x64c] ;  /* 0x00019300ff077b82 */ /* 0x000f240000000800 */
[----:B----4-:R-:W-:-:S05]  /*0dc0*/  IADD3 R7, P0, R12, R7, RZ ;  /* 0x000000070c077210 */ /* 0x010fca0007f1e0ff */
        /* <DEDUP_REMOVED lines=8> */
.L_x_10:
[----:B0-----:R-:W-:Y:S01]  /*0e50*/  SHF.R.U64 R4, R2, R15, R3 ;  /* 0x0000000f02047219 */ /* 0x001fe20000001203 */
[----:B-1----:R-:W-:Y:S01]  /*0e60*/  VIADD R5, R13, 0xffffffff ;  /* 0xffffffff0d057836 */ /* 0x002fe20000000000 */
[----:B------:R-:W-:Y:S02]  /*0e70*/  SHF.L.U32 R2, R11, R18, RZ ;  /* 0x000000120b027219 */ /* 0x000fe400000006ff */
[----:B------:R-:W-:Y:S01]  /*0e80*/  LOP3.LUT R3, R19, R8, RZ, 0xc0, !PT ;  /* 0x0000000813037212 */ /* 0x000fe200078ec0ff */
[----:B------:R-:W-:Y:S01]  /*0e90*/  IMAD.MOV R6, RZ, RZ, -R4 ;  /* 0x000000ffff067224 */ /* 0x000fe200078e0a04 */
[----:B------:R-:W-:Y:S02]  /*0ea0*/  SEL R0, R0, R23, !P4 ;  /* 0x0000001700007207 */ /* 0x000fe40006000000 */
[----:B------:R-:W-:Y:S01]  /*0eb0*/  LOP3.LUT R5, R10, R5, RZ, 0xc0, !PT ;  /* 0x000000050a057212 */ /* 0x000fe200078ec0ff */
[----:B------:R-:W-:Y:S01]  /*0ec0*/  IMAD R3, R2, R4, R3 ;  /* 0x0000000402037224 */ /* 0x000fe200078e0203 */
[----:B------:R-:W-:Y:S01]  /*0ed0*/  R2UR UR12, R22 ;  /* 0x00000000160c72ca */ /* 0x000fe200000e0000 */
[----:B--2---:R-:W-:-:S02]  /*0ee0*/  IMAD R2, R6, R17, R12 ;  /* 0x0000001106027224 */ /* 0x004fc400078e020c */
[----:B---3--:R-:W-:Y:S02]  /*0ef0*/  IMAD R0, R3, R16, R0 ;  /* 0x0000001003007224 */ /* 0x008fe400078e0200 */
[----:B------:R-:W-:Y:S02]  /*0f00*/  IMAD R3, R2, R13, R5 ;  /* 0x0000000d02037224 */ /* 0x000fe400078e0205 */
[----:B------:R-:W-:-:S03]  /*0f10*/  IMAD.MOV.U32 R4, RZ, RZ, 0x1 ;  /* 0x00000001ff047424 */ /* 0x000fc600078e00ff */
[----:B------:R-:W-:Y:S02]  /*0f20*/  SEL R2, R3, R0, !P4 ;  /* 0x0000000003027207 */ /* 0x000fe40006000000 */
[----:B------:R-:W-:-:S03]  /*0f30*/  SEL R0, R0, R3, !P4 ;  /* 0x0000000300007207 */ /* 0x000fc60006000000 */
[----:B------:R1:W-:Y:S04]  /*0f40*/  STL [R1+0x80], R2 ;  /* 0x0000800201007387 */ /* 0x0003e80000100800 */
[----:B------:R1:W-:Y:S02]  /*0f50*/  STL [R1+0x84], R0 ;  /* 0x0000840001007387 */ /* 0x0003e40000100800 */
.L_x_8:
[----:B------:R-:W-:-:S08]  /*0f60*/  NOP ;  /* 0x0000000000007918 */ /* 0x000fd00000000000 */
[----:B------:R-:W2:Y:S02]  /*0f70*/  USETMAXREG.TRY_ALLOC.CTAPOOL UP0, 0xe8 ;  /* 0x000000e8000079c8 */ /* 0x000ea40008000600 */
[----:B--2---:R-:W-:-:S13]  /*0f80*/  PLOP3.LUT P0, PT, PT, PT, UP0, 0x80, 0x0 ;  /* 0x000000000000781c */ /* 0x004fda0003f0f008 */
[----:B------:R-:W-:Y:S05]  /*0f90*/  @!P0 BRA `(.L_x_8) ;  /* 0xfffffffc00f08947 */ /* 0x000fea000383ffff */
[----:B------:R-:W-:Y:S01]  /*0fa0*/  ULDC.64 UR4, c[0x0][0x598] ;  /* 0x0001660000047ab9 */ /* 0x000fe20000000a00 */
[----:B------:R-:W-:Y:S01]  /*0fb0*/  ULDC.64 UR14, c[0x0][0x208] ;  /* 0x00008200000e7ab9 */ /* 0x000fe20000000a00 */
[----:B------:R-:W-:-:S04]  /*0fc0*/  ISETP.NE.U32.AND P0, PT, RZ, UR4, PT ;  /* 0x00000004ff007c0c */ /* 0x000fc8000bf05070 */
[----:B------:R-:W-:-:S13]  /*0fd0*/  ISETP.NE.AND.EX P0, PT, RZ, UR5, PT, P0 ;  /* 0x00000005ff007c0c */ /* 0x000fda000bf05300 */
[----:B------:R-:W-:Y:S05]  /*0fe0*/  @!P0 BRA `(.L_x_11) ;  /* 0x0000000000208947 */ /* 0x000fea0003800000 */
[----:B-1----:R-:W1:Y:S02]  /*0ff0*/  LDC.64 R2, c[0x0][0x598] ;  /* 0x00016600ff027b82 */ /* 0x002e640000000a00 */
[----:B-1----:R-:W2:Y:S02]  /*1000*/  LDG.E.64 R2, desc[UR14][R2.64] ;  /* 0x0000000e02027981 */ /* 0x002ea4000c1e1b00 */
[----:B--2---:R-:W-:-:S04]  /*1010*/  ISETP.NE.U32.AND P0, PT, R2, RZ, PT ;  /* 0x000000ff0200720c */ /* 0x004fc80003f05070 */
[----:B------:R-:W-:-:S13]  /*1020*/  ISETP.NE.AND.EX P0, PT, R3, RZ, PT, P0 ;  /* 0x000000ff0300720c */ /* 0x000fda0003f05300 */
[----:B------:R-:W-:Y:S05]  /*1030*/  @!P0 BRA `(.L_x_11) ;  /* 0x00000000000c8947 */ /* 0x000fea0003800000 */
[----:B------:R-:W2:Y:S02]  /*1040*/  LD.E R2, desc[UR14][R2.64] ;  /* 0x0000000e02027980 */ /* 0x000ea4000c101900 */
[----:B--2---:R-:W-:Y:S01]  /*1050*/  R2UR UR20, R2 ;  /* 0x00000000021472ca */ /* 0x004fe200000e0000 */
[----:B------:R-:W-:-:S14]  /*1060*/  BRA `(.L_x_12) ;  /* 0x0000000000247947 */ /* 0x000fdc0003800000 */
.L_x_11:
[----:B------:R-:W-:Y:S02]  /*1070*/  ULDC.64 UR4, c[0x0][0x588] ;  /* 0x0001620000047ab9 */ /* 0x000fe40000000a00 */
[----:B------:R-:W-:-:S04]  /*1080*/  ISETP.NE.U32.AND P0, PT, RZ, UR4, PT ;  /* 0x00000004ff007c0c */ /* 0x000fc8000bf05070 */
[----:B------:R-:W-:-:S13]  /*1090*/  ISETP.NE.AND.EX P0, PT, RZ, UR5, PT, P0 ;  /* 0x00000005ff007c0c */ /* 0x000fda000bf05300 */
[----:B------:R-:W-:Y:S05]  /*10a0*/  @!P0 BRA `(.L_x_13) ;  /* 0x0000000000108947 */ /* 0x000fea0003800000 */
[----:B-1----:R-:W1:Y:S02]  /*10b0*/  LDC.64 R2, c[0x0][0x588] ;  /* 0x00016200ff027b82 */ /* 0x002e640000000a00 */
[----:B-1----:R-:W2:Y:S02]  /*10c0*/  LDG.E R2, desc[UR14][R2.64] ;  /* 0x0000000e02027981 */ /* 0x002ea4000c1e1900 */
[----:B--2---:R-:W-:Y:S01]  /*10d0*/  R2UR UR20, R2 ;  /* 0x00000000021472ca */ /* 0x004fe200000e0000 */
[----:B------:R-:W-:-:S14]  /*10e0*/  BRA `(.L_x_12) ;  /* 0x0000000000047947 */ /* 0x000fdc0003800000 */
.L_x_13:
[----:B------:R-:W-:-:S05]  /*10f0*/  ULDC UR20, c[0x0][0x580] ;  /* 0x0001600000147ab9 */ /* 0x000fca0000000800 */
.L_x_12:
[----:B------:R-:W-:Y:S02]  /*1100*/  ULDC.64 UR4, c[0x0][0x5a0] ;  /* 0x0001680000047ab9 */ /* 0x000fe40000000a00 */
        /* <DEDUP_REMOVED lines=11> */
.L_x_14:
        /* <DEDUP_REMOVED lines=8> */
.L_x_16:
[----:B------:R-:W-:-:S05]  /*1240*/  ULDC UR21, c[0x0][0x584] ;  /* 0x0001610000157ab9 */ /* 0x000fca0000000800 */
.L_x_15:
[----:B------:R-:W-:-:S13]  /*1250*/  LOP3.LUT P0, RZ, R4, 0xff, RZ, 0xc0, !PT ;  /* 0x000000ff04ff7812 */ /* 0x000fda000780c0ff */
[----:B------:R-:W-:Y:S05]  /*1260*/  @!P0 EXIT ;  /* 0x000000000000894d */ /* 0x000fea0003800000 */
[----:B------:R-:W-:Y:S01]  /*1270*/  ULDC UR4, c[0x0][0x28c] ;  /* 0x0000a30000047ab9 */ /* 0x000fe20000000800 */
[----:B------:R-:W-:Y:S02]  /*1280*/  ULOP3.LUT UR22, UR13, 0x1, URZ, 0xfc, !UPT ;  /* 0x000000010d167892 */ /* 0x000fe4000f8efc3f */
[----:B------:R-:W-:-:S04]  /*1290*/  UIADD3 UR4, UR4, 0x7f, URZ ;  /* 0x0000007f04047890 */ /* 0x000fc8000fffe03f */
[----:B------:R-:W-:-:S04]  /*12a0*/  USHF.R.S32.HI UR5, URZ, 0x1f, UR4 ;  /* 0x0000001f3f057899 */ /* 0x000fc80008011404 */
[----:B------:R-:W-:-:S03]  /*12b0*/  ULEA.HI UR5, UR5, UR4, URZ, 0x7 ;  /* 0x0000000405057291 */ /* 0x000fc6000f8f383f */
[----:B------:R-:W-:Y:S01]  /*12c0*/  UMOV UR4, URZ ;  /* 0x0000003f00047c82 */ /* 0x000fe20008000000 */
[----:B------:R-:W-:-:S03]  /*12d0*/  USHF.R.S32.HI UR9, URZ, 0x7, UR5 ;  /* 0x000000073f097899 */ /* 0x000fc60008011405 */
[----:B------:R-:W-:-:S09]  /*12e0*/  UMOV UR5, URZ ;  /* 0x0000003f00057c82 */ /* 0x000fd20008000000 */
.L_x_297:
[----:B-1----:R-:W1:Y:S01]  /*12f0*/  S2R R0, SR_TID.X ;  /* 0x0000000000007919 */ /* 0x002e620000002100 */
[----:B--2---:R-:W2:Y:S01]  /*1300*/  S2UR UR18, SR_CgaCtaId ;  /* 0x00000000001279c3 */ /* 0x004ea20000008800 */
[----:B------:R-:W-:Y:S01]  /*1310*/  UMOV UR17, 0x400 ;  /* 0x0000040000117882 */ /* 0x000fe20000000000 */
[----:B------:R-:W-:Y:S01]  /*1320*/  UMOV UR6, URZ ;  /* 0x0000003f00067c82 */ /* 0x000fe20008000000 */
[----:B------:R-:W-:Y:S01]  /*1330*/  STL [R1+0x6c], RZ ;  /* 0x00006cff01007387 */ /* 0x000fe20000100800 */
[----:B------:R-:W-:Y:S01]  /*1340*/  UMOV UR7, URZ ;  /* 0x0000003f00077c82 */ /* 0x000fe20008000000 */
[----:B------:R-:W-:Y:S01]  /*1350*/  UMOV UR8, URZ ;  /* 0x0000003f00087c82 */ /* 0x000fe20008000000 */
[----:B------:R-:W-:Y:S01]  /*1360*/  UMOV UR23, UR5 ;  /* 0x0000000500177c82 */ /* 0x000fe20008000000 */
[----:B------:R-:W-:Y:S01]  /*1370*/  STL [R1+0x68], RZ ;  /* 0x000068ff01007387 */ /* 0x000fe20000100800 */
[----:B---3--:R-:W3:Y:S01]  /*1380*/  LDC R2, c[0x0][0x28c] ;  /* 0x0000a300ff027b82 */ /* 0x008ee20000000800 */
[----:B------:R-:W-:Y:S01]  /*1390*/  UMOV UR24, UR4 ;  /* 0x0000000400187c82 */ /* 0x000fe20008000000 */
[----:B------:R-:W-:Y:S01]  /*13a0*/  CS2R R4, SRZ ;  /* 0x0000000000047805 */ /* 0x000fe2000001ff00 */
[----:B------:R-:W-:Y:S01]  /*13b0*/  STL [R1+0x64], RZ ;  /* 0x000064ff01007387 */ /* 0x000fe20000100800 */
[----:B------:R-:W-:-:S02]  /*13c0*/  CS2R R6, SRZ ;  /* 0x0000000000067805 */ /* 0x000fc4000001ff00 */
[----:B------:R-:W-:Y:S02]  /*13d0*/  CS2R R8, SRZ ;  /* 0x0000000000087805 */ /* 0x000fe4000001ff00 */
[----:B------:R-:W-:Y:S01]  /*13e0*/  CS2R R10, SRZ ;  /* 0x00000000000a7805 */ /* 0x000fe2000001ff00 */
[----:B------:R-:W-:Y:S01]  /*13f0*/  STL [R1+0x60], RZ ;  /* 0x000060ff01007387 */ /* 0x000fe20000100800 */
[----:B------:R-:W-:Y:S02]  /*1400*/  CS2R R12, SRZ ;  /* 0x00000000000c7805 */ /* 0x000fe4000001ff00 */
[----:B------:R-:W-:Y:S02]  /*1410*/  CS2R R14, SRZ ;  /* 0x00000000000e7805 */ /* 0x000fe4000001ff00 */
[----:B------:R-:W-:Y:S01]  /*1420*/  CS2R R16, SRZ ;  /* 0x0000000000107805 */ /* 0x000fe2000001ff00 */
[----:B------:R-:W-:Y:S01]  /*1430*/  STL [R1+0x5c], RZ ;  /* 0x00005cff01007387 */ /* 0x000fe20000100800 */
[----:B0-----:R-:W-:-:S02]  /*1440*/  CS2R R18, SRZ ;  /* 0x0000000000127805 */ /* 0x001fc4000001ff00 */
[----:B------:R-:W-:Y:S02]  /*1450*/  CS2R R20, SRZ ;  /* 0x0000000000147805 */ /* 0x000fe4000001ff00 */
[----:B------:R-:W-:Y:S01]  /*1460*/  CS2R R22, SRZ ;  /* 0x0000000000167805 */ /* 0x000fe2000001ff00 */
[----:B------:R-:W-:Y:S01]  /*1470*/  STL [R1+0x58], RZ ;  /* 0x000058ff01007387 */ /* 0x000fe20000100800 */
[----:B------:R-:W-:Y:S02]  /*1480*/  CS2R R152, SRZ ;  /* 0x0000000000987805 */ /* 0x000fe4000001ff00 */
[----:B------:R-:W-:Y:S02]  /*1490*/  CS2R R154, SRZ ;  /* 0x00000000009a7805 */ /* 0x000fe4000001ff00 */
[----:B------:R-:W-:Y:S01]  /*14a0*/  CS2R R156, SRZ ;  /* 0x00000000009c7805 */ /* 0x000fe2000001ff00 */
[----:B------:R-:W-:Y:S01]  /*14b0*/  STL [R1+0x54], RZ ;  /* 0x000054ff01007387 */ /* 0x000fe20000100800 */
[----:B------:R-:W-:-:S02]  /*14c0*/  CS2R R158, SRZ ;  /* 0x00000000009e7805 */ /* 0x000fc4000001ff00 */
[----:B------:R-:W-:Y:S02]  /*14d0*/  CS2R R160, SRZ ;  /* 0x0000000000a07805 */ /* 0x000fe4000001ff00 */
[----:B------:R-:W-:Y:S02]  /*14e0*/  CS2R R162, SRZ ;  /* 0x0000000000a27805 */ /* 0x000fe4000001ff00 */
[----:B-1----:R-:W-:Y:S01]  /*14f0*/  LOP3.LUT R0, R0, 0x80, RZ, 0xc0, !PT ;  /* 0x0000008000007812 */ /* 0x002fe200078ec0ff */
[----:B------:R-:W-:Y:S01]  /*1500*/  STL [R1+0x50], RZ ;  /* 0x000050ff01007387 */ /* 0x000fe20000100800 */
[----:B---3--:R-:W-:Y:S02]  /*1510*/  ISETP.GE.AND P0, PT, R2, 0x1, PT ;  /* 0x000000010200780c */ /* 0x008fe40003f06270 */
[----:B------:R-:W-:Y:S02]  /*1520*/  CS2R R2, SRZ ;  /* 0x0000000000027805 */ /* 0x000fe4000001ff00 */
[----:B------:R-:W-:Y:S01]  /*1530*/  SHF.R.U32.HI R0, RZ, 0x7, R0 ;  /* 0x00000007ff007819 */ /* 0x000fe20000011600 */
        /* <DEDUP_REMOVED lines=8> */
[----:B------:R-:W0:Y:S01]  /*15c0*/  SHFL.IDX PT, R0, R0, RZ, 0x1f ;  /* 0x00001fff00007589 */ /* 0x000e2200000e0000 */
[----:B------:R-:W-:-:S02]  /*15d0*/  CS2R R176, SRZ ;  /* 0x0000000000b07805 */ /* 0x000fc4000001ff00 */
[----:B------:R-:W-:Y:S02]  /*15e0*/  CS2R R178, SRZ ;  /* 0x0000000000b27805 */ /* 0x000fe4000001ff00 */
[----:B------:R-:W-:Y:S01]  /*15f0*/  CS2R R180, SRZ ;  /* 0x0000000000b47805 */ /* 0x000fe2000001ff00 */
[----:B------:R1:W-:Y:S01]  /*1600*/  STL [R1+0x44], RZ ;  /* 0x000044ff01007387 */ /* 0x0003e20000100800 */
[----:B------:R-:W-:Y:S02]  /*1610*/  CS2R R182, SRZ ;  /* 0x0000000000b67805 */ /* 0x000fe4000001ff00 */
[----:B------:R-:W-:Y:S02]  /*1620*/  CS2R R184, SRZ ;  /* 0x0000000000b87805 */ /* 0x000fe4000001ff00 */
[----:B------:R-:W-:Y:S01]  /*1630*/  CS2R R186, SRZ ;  /* 0x0000000000ba7805 */ /* 0x000fe2000001ff00 */
[----:B------:R1:W-:Y:S01]  /*1640*/  STL [R1+0x40], RZ ;  /* 0x000040ff01007387 */ /* 0x0003e20000100800 */
        /* <DEDUP_REMOVED lines=14> */
[----:B------:R-:W-:Y:S02]  /*1730*/  CS2R R210, SRZ ;  /* 0x0000000000d27805 */ /* 0x000fe4000001ff00 */
[----:B0-----:R-:W-:Y:S01]  /*1740*/  R2UR UR10, R0 ;  /* 0x00000000000a72ca */ /* 0x001fe200000e0000 */
[----:B------:R1:W-:Y:S01]  /*1750*/  STL [R1+0x30], RZ ;  /* 0x000030ff01007387 */ /* 0x0003e20000100800 */
[----:B------:R-:W-:Y:S01]  /*1760*/  IMAD.MOV.U32 R0, RZ, RZ, RZ ;  /* 0x000000ffff007224 */ /* 0x000fe200078e00ff */
[----:B------:R-:W-:-:S02]  /*1770*/  CS2R R212, SRZ ;  /* 0x0000000000d47805 */ /* 0x000fc4000001ff00 */
[----:B------:R-:W-:Y:S01]  /*1780*/  CS2R R214, SRZ ;  /* 0x0000000000d67805 */ /* 0x000fe2000001ff00 */
[----:B------:R1:W-:Y:S01]  /*1790*/  STL [R1+0x2c], RZ ;  /* 0x00002cff01007387 */ /* 0x0003e20000100800 */
[----:B------:R-:W-:Y:S02]  /*17a0*/  CS2R R216, SRZ ;  /* 0x0000000000d87805 */ /* 0x000fe4000001ff00 */
[----:B------:R-:W-:Y:S02]  /*17b0*/  CS2R R218, SRZ ;  /* 0x0000000000da7805 */ /* 0x000fe4000001ff00 */
[----:B------:R-:W-:Y:S01]  /*17c0*/  CS2R R220, SRZ ;  /* 0x0000000000dc7805 */ /* 0x000fe2000001ff00 */
[----:B------:R1:W-:Y:S01]  /*17d0*/  STL [R1+0x28], RZ ;  /* 0x000028ff01007387 */ /* 0x0003e20000100800 */
[----:B------:R-:W-:Y:S02]  /*17e0*/  CS2R R222, SRZ ;  /* 0x0000000000de7805 */ /* 0x000fe4000001ff00 */
[----:B------:R-:W-:-:S02]  /*17f0*/  CS2R R224, SRZ ;  /* 0x0000000000e07805 */ /* 0x000fc4000001ff00 */
[----:B------:R-:W-:Y:S01]  /*1800*/  CS2R R226, SRZ ;  /* 0x0000000000e27805 */ /* 0x000fe2000001ff00 */
[----:B------:R1:W-:Y:S01]  /*1810*/  STL [R1+0x24], RZ ;  /* 0x000024ff01007387 */ /* 0x0003e20000100800 */
[----:B------:R-:W-:Y:S01]  /*1820*/  ULEA.HI UR11, UR10, UR10, URZ, 0x1 ;  /* 0x0000000a0a0b7291 */ /* 0x000fe2000f8f083f */
[----:B------:R-:W-:Y:S01]  /*1830*/  IMAD.MOV.U32 R228, RZ, RZ, RZ ;  /* 0x000000ffffe47224 */ /* 0x000fe200078e00ff */
[----:B------:R-:W-:Y:S01]  /*1840*/  CS2R R88, SRZ ;  /* 0x0000000000587805 */ /* 0x000fe2000001ff00 */
[----:B------:R1:W-:Y:S01]  /*1850*/  STL [R1+0x20], RZ ;  /* 0x000020ff01007387 */ /* 0x0003e20000100800 */
[----:B------:R-:W-:Y:S01]  /*1860*/  ULOP3.LUT UR16, UR11, 0x7fffe, URZ, 0xc0, !UPT ;  /* 0x0007fffe0b107892 */ /* 0x000fe2000f8ec03f */
[----:B------:R-:W-:Y:S01]  /*1870*/  CS2R R90, SRZ ;  /* 0x00000000005a7805 */ /* 0x000fe2000001ff00 */
[----:B--2---:R-:W-:Y:S01]  /*1880*/  ULEA UR11, UR18, UR17, 0x18 ;  /* 0x00000011120b7291 */ /* 0x004fe2000f8ec03f */
[----:B------:R1:W-:Y:S01]  /*1890*/  STL [R1+0x1c], RZ ;  /* 0x00001cff01007387 */ /* 0x0003e20000100800 */
[----:B------:R-:W-:Y:S01]  /*18a0*/  UIADD3 UR16, UR10, -UR16, URZ ;  /* 0x800000100a107290 */ /* 0x000fe2000fffe03f */
[----:B------:R-:W-:-:S02]  /*18b0*/  CS2R R92, SRZ ;  /* 0x00000000005c7805 */ /* 0x000fc4000001ff00 */
[----:B------:R-:W-:Y:S01]  /*18c0*/  CS2R R94, SRZ ;  /* 0x00000000005e7805 */ /* 0x000fe2000001ff00 */
[----:B------:R1:W-:Y:S01]  /*18d0*/  STL [R1+0x18], RZ ;  /* 0x000018ff01007387 */ /* 0x0003e20000100800 */
[----:B------:R-:W-:Y:S01]  /*18e0*/  ULEA UR16, UR16, UR11, 0xd ;  /* 0x0000000b10107291 */ /* 0x000fe2000f8e683f */
[----:B------:R-:W-:Y:S02]  /*18f0*/  CS2R R96, SRZ ;  /* 0x0000000000607805 */ /* 0x000fe4000001ff00 */
[----:B------:R-:W-:Y:S01]  /*1900*/  CS2R R98, SRZ ;  /* 0x0000000000627805 */ /* 0x000fe2000001ff00 */
[----:B------:R1:W-:Y:S01]  /*1910*/  STL [R1+0x14], RZ ;  /* 0x000014ff01007387 */ /* 0x0003e20000100800 */
[----:B------:R-:W-:Y:S01]  /*1920*/  UIADD3 UR16, UR16, 0x100, URZ ;  /* 0x0000010010107890 */ /* 0x000fe2000fffe03f */
[----:B------:R-:W-:Y:S02]  /*1930*/  CS2R R100, SRZ ;  /* 0x0000000000647805 */ /* 0x000fe4000001ff00 */
[----:B------:R-:W-:Y:S01]  /*1940*/  CS2R R102, SRZ ;  /* 0x0000000000667805 */ /* 0x000fe2000001ff00 */
[----:B------:R1:W-:Y:S01]  /*1950*/  STL [R1+0x10], RZ ;  /* 0x000010ff01007387 */ /* 0x0003e20000100800 */
[----:B------:R-:W-:Y:S01]  /*1960*/  USHF.R.U32.HI UR10, URZ, 0x4, UR16 ;  /* 0x000000043f0a7899 */ /* 0x000fe20008011610 */
[----:B------:R-:W-:-:S02]  /*1970*/  CS2R R104, SRZ ;  /* 0x0000000000687805 */ /* 0x000fc4000001ff00 */
[----:B------:R-:W-:Y:S01]  /*1980*/  CS2R R106, SRZ ;  /* 0x00000000006a7805 */ /* 0x000fe2000001ff00 */
[----:B------:R1:W-:Y:S01]  /*1990*/  STL [R1+0xc], RZ ;  /* 0x00000cff01007387 */ /* 0x0003e20000100800 */
[----:B------:R-:W-:Y:S01]  /*19a0*/  ULOP3.LUT UR10, UR10, 0x3fff, URZ, 0xc0, !UPT ;  /* 0x00003fff0a0a7892 */ /* 0x000fe2000f8ec03f */
        /* <DEDUP_REMOVED lines=10> */
[----:B------:R1:W-:Y:S01]  /*1a50*/  STL [R1], RZ ;  /* 0x000000ff01007387 */ /* 0x0003e20000100800 */
[----:B------:R-:W-:Y:S02]  /*1a60*/  CS2R R124, SRZ ;  /* 0x00000000007c7805 */ /* 0x000fe4000001ff00 */
[----:B------:R-:W-:Y:S02]  /*1a70*/  CS2R R126, SRZ ;  /* 0x00000000007e7805 */ /* 0x000fe4000001ff00 */
[----:B------:R-:W-:Y:S02]  /*1a80*/  CS2R R128, SRZ ;  /* 0x0000000000807805 */ /* 0x000fe4000001ff00 */
[----:B------:R-:W-:-:S02]  /*1a90*/  CS2R R130, SRZ ;  /* 0x0000000000827805 */ /* 0x000fc4000001ff00 */
[----:B------:R-:W-:Y:S02]  /*1aa0*/  CS2R R132, SRZ ;  /* 0x0000000000847805 */ /* 0x000fe4000001ff00 */
[----:B------:R-:W-:Y:S02]  /*1ab0*/  CS2R R134, SRZ ;  /* 0x0000000000867805 */ /* 0x000fe4000001ff00 */
        /* <DEDUP_REMOVED lines=9> */
[----:B----4-:R-:W-:-:S02]  /*1b50*/  CS2R R26, SRZ ;  /* 0x00000000001a7805 */ /* 0x010fc4000001ff00 */
        /* <DEDUP_REMOVED lines=29> */
[----:B------:R-:W-:Y:S01]  /*1d30*/  CS2R R86, SRZ ;  /* 0x0000000000567805 */ /* 0x000fe2000001ff00 */
[----:B-1----:R-:W-:Y:S06]  /*1d40*/  @!P0 BRA `(.L_x_17) ;  /* 0x0000001000c08947 */ /* 0x002fec0003800000 */
[----:B------:R-:W-:-:S06]  /*1d50*/  UISETP.NE.AND UP0, UPT, UR22, 0x3, UPT ;  /* 0x000000031600788c */ /* 0x000fcc000bf05270 */
[----:B------:R-:W-:-:S13]  /*1d60*/  PLOP3.LUT P1, PT, PT, PT, UP0, 0x80, 0x0 ;  /* 0x000000000000781c */ /* 0x000fda0003f2f008 */
[----:B------:R-:W-:Y:S05]  /*1d70*/  @!P1 BRA `(.L_x_18) ;  /* 0x0000000000049947 */ /* 0x000fea0003800000 */
[----:B------:R-:W-:Y:S01]  /*1d80*/  BPT.TRAP 0x1 ;  /* 0x000000040000795c */ /* 0x000fe20000300000 */
.L_x_18:
[----:B------:R-:W-:Y:S01]  /*1d90*/  ULEA UR6, UR5, UR11, 0x3 ;  /* 0x0000000b05067291 */ /* 0x000fe2000f8e183f */
[----:B------:R-:W-:-:S05]  /*1da0*/  IMAD.U32 R0, RZ, RZ, UR4 ;  /* 0x00000004ff007e24 */ /* 0x000fca000f8e00ff */
[----:B------:R-:W-:-:S04]  /*1db0*/  SHF.L.U32 R0, R0, 0x1f, RZ ;  /* 0x0000001f00007819 */ /* 0x000fc800000006ff */
[----:B------:R0:W1:Y:S01]  /*1dc0*/  SYNCS.PHASECHK.TRANS64.TRYWAIT P0, [UR6], R0 ;  /* 0x00000000ff0075a7 */ /* 0x0000620008000146 */
[----:B------:R-:W-:Y:S05]  /*1dd0*/  @!P1 BRA `(.L_x_19) ;  /* 0x0000000000049947 */ /* 0x000fea0003800000 */
[----:B------:R-:W-:Y:S01]  /*1de0*/  BPT.TRAP 0x1 ;  /* 0x000000040000795c */ /* 0x000fe20000300000 */
.L_x_19:
[----:B-1----:R-:W-:Y:S05]  /*1df0*/  @P0 BRA `(.L_x_20) ;  /* 0x0000000000080947 */ /* 0x002fea0003800000 */
[----:B------:R-:W1:Y:S02]  /*1e00*/  SYNCS.PHASECHK.TRANS64.TRYWAIT P0, [UR6], R0 ;  /* 0x00000000ff0075a7 */ /* 0x000e640008000146 */
[----:B-1----:R-:W-:Y:S05]  /*1e10*/  @!P0 BRA `(.L_x_21) ;  /* 0x000000e800188947 */ /* 0x002fea0003800000 */
.L_x_20:
[----:B------:R-:W-:Y:S01]  /*1e20*/  UIADD3 UR6, UR11, 0x20100, URZ ;  /* 0x000201000b067890 */ /* 0x000fe2000fffe03f */
[----:B------:R-:W-:Y:S01]  /*1e30*/  WARPGROUP.ARRIVE ;  /* 0x00000000000079c5 */ /* 0x000fe20000000000 */
[----:B------:R-:W-:Y:S01]  /*1e40*/  ULOP3.LUT UR7, UR10, 0x10000, URZ, 0xfc, !UPT ;  /* 0x000100000a077892 */ /* 0x000fe2000f8efc3f */
[----:B------:R2:W-:Y:S01]  /*1e50*/  STL [R1+0x6c], RZ ;  /* 0x00006cff01007387 */ /* 0x0005e20000100800 */
[----:B------:R-:W-:Y:S01]  /*1e60*/  USHF.R.U32.HI UR6, URZ, 0x4, UR6 ;  /* 0x000000043f067899 */ /* 0x000fe20008011606 */
[----:B01----:R-:W-:Y:S01]  /*1e70*/  IMAD.MOV.U32 R0, RZ, RZ, RZ ;  /* 0x000000ffff007224 */ /* 0x003fe200078e00ff */
[----:B------:R-:W-:Y:S01]  /*1e80*/  ULEA UR7, UR5, UR7, 0xb ;  /* 0x0000000705077291 */ /* 0x000fe2000f8e583f */
[----:B------:R2:W-:Y:S01]  /*1e90*/  STL [R1+0x68], RZ ;  /* 0x000068ff01007387 */ /* 0x0005e20000100800 */
[----:B------:R-:W-:Y:S01]  /*1ea0*/  ULOP3.LUT UR6, UR6, 0x3fff, URZ, 0xc0, !UPT ;  /* 0x00003fff06067892 */ /* 0x000fe2000f8ec03f */
[----:B------:R-:W-:Y:S01]  /*1eb0*/  CS2R R2, SRZ ;  /* 0x0000000000027805 */ /* 0x000fe2000001ff00 */
[----:B------:R-:W-:Y:S01]  /*1ec0*/  UMOV UR17, 0x40000040 ;  /* 0x4000004000117882 */ /* 0x000fe20000000000 */
[----:B------:R-:W-:Y:S01]  /*1ed0*/  UMOV UR19, 0x40000040 ;  /* 0x4000004000137882 */ /* 0x000fe20000000000 */
[----:B------:R-:W-:Y:S01]  /*1ee0*/  ULOP3.LUT UR6, UR6, 0x10000, URZ, 0xfc, !UPT ;  /* 0x0001000006067892 */ /* 0x000fe2000f8efc3f */
[----:B------:R2:W-:Y:S01]  /*1ef0*/  STL [R1+0x64], RZ ;  /* 0x000064ff01007387 */ /* 0x0005e20000100800 */
[----:B------:R-:W-:Y:S01]  /*1f00*/  UMOV UR16, UR7 ;  /* 0x0000000700107c82 */ /* 0x000fe20008000000 */
[----:B------:R-:W-:Y:S01]  /*1f10*/  CS2R R4, SRZ ;  /* 0x0000000000047805 */ /* 0x000fe2000001ff00 */
[----:B------:R-:W-:Y:S01]  /*1f20*/  ULEA UR8, UR5, UR6, 0xa ;  /* 0x0000000605087291 */ /* 0x000fe2000f8e503f */
[----:B------:R2:W-:Y:S01]  /*1f30*/  STL [R1+0x60], RZ ;  /* 0x000060ff01007387 */ /* 0x0005e20000100800 */
[----:B------:R-:W-:Y:S01]  /*1f40*/  CS2R R6, SRZ ;  /* 0x0000000000067805 */ /* 0x000fe2000001ff00 */
[----:B------:R-:W-:Y:S01]  /*1f50*/  UMOV UR6, 0x4 ;  /* 0x0000000400067882 */ /* 0x000fe20000000000 */
[----:B------:R-:W-:Y:S01]  /*1f60*/  CS2R R8, SRZ ;  /* 0x0000000000087805 */ /* 0x000fe2000001ff00 */
[----:B------:R2:W-:Y:S01]  /*1f70*/  STL [R1+0x5c], RZ ;  /* 0x00005cff01007387 */ /* 0x0005e20000100800 */
[----:B------:R-:W-:Y:S01]  /*1f80*/  CS2R R10, SRZ ;  /* 0x00000000000a7805 */ /* 0x000fe2000001ff00 */
[----:B------:R-:W-:Y:S01]  /*1f90*/  UMOV UR18, UR8 ;  /* 0x0000000800127c82 */ /* 0x000fe20008000000 */
[----:B------:R-:W-:Y:S01]  /*1fa0*/  CS2R R12, SRZ ;  /* 0x00000000000c7805 */ /* 0x000fe2000001ff00 */
[----:B------:R-:W-:Y:S01]  /*1fb0*/  QGMMA.64x128x32.F32.E5M2.E5M2 R88, gdesc[UR16], RZ, !UPT ;  /* 0x01e00000105879f3 */ /* 0x000fe2000c7038ff */
[----:B------:R-:W-:Y:S01]  /*1fc0*/  UIADD3 UR16, UR7, 0x400, URZ ;  /* 0x0000040007107890 */ /* 0x000fe2000fffe03f */
[----:B------:R2:W-:Y:S01]  /*1fd0*/  STL [R1+0x58], RZ ;  /* 0x000058ff01007387 */ /* 0x0005e20000100800 */
[----:B------:R-:W-:Y:S01]  /*1fe0*/  UMOV UR17, 0x40000040 ;  /* 0x4000004000117882 */ /* 0x000fe20000000000 */
[----:B------:R-:W-:-:S02]  /*1ff0*/  CS2R R14, SRZ ;  /* 0x00000000000e7805 */ /* 0x000fc4000001ff00 */
[----:B------:R-:W-:Y:S01]  /*2000*/  CS2R R16, SRZ ;  /* 0x0000000000107805 */ /* 0x000fe2000001ff00 */
[----:B------:R2:W-:Y:S01]  /*2010*/  STL [R1+0x54], RZ ;  /* 0x000054ff01007387 */ /* 0x0005e20000100800 */
[----:B------:R-:W-:Y:S02]  /*2020*/  CS2R R18, SRZ ;  /* 0x0000000000127805 */ /* 0x000fe4000001ff00 */
[----:B------:R-:W-:Y:S02]  /*2030*/  CS2R R20, SRZ ;  /* 0x0000000000147805 */ /* 0x000fe4000001ff00 */
[----:B------:R-:W-:Y:S01]  /*2040*/  CS2R R22, SRZ ;  /* 0x0000000000167805 */ /* 0x000fe2000001ff00 */
[----:B------:R2:W-:Y:S01]  /*2050*/  STL [R1+0x50], RZ ;  /* 0x000050ff01007387 */ /* 0x0005e20000100800 */
[----:B------:R-:W-:Y:S01]  /*2060*/  CS2R R152, SRZ ;  /* 0x0000000000987805 */ /* 0x000fe2000001ff00 */
[----:B------:R-:W-:Y:S01]  /*2070*/  QGMMA.64x128x32.F32.E5M2.E5M2 R24, gdesc[UR16], RZ, !UPT ;  /* 0x01e00000101879f3 */ /* 0x000fe2000c7038ff */
[----:B------:R-:W-:Y:S01]  /*2080*/  UIADD3 UR16, UR7, 0x2, URZ ;  /* 0x0000000207107890 */ /* 0x000fe2000fffe03f */
[----:B------:R2:W-:Y:S01]  /*2090*/  STL [R1+0x4c], RZ ;  /* 0x00004cff01007387 */ /* 0x0005e20000100800 */
[----:B------:R-:W-:Y:S01]  /*20a0*/  UIADD3 UR18, UR8, 0x2, URZ ;  /* 0x0000000208127890 */ /* 0x000fe2000fffe03f */
[----:B------:R-:W-:Y:S01]  /*20b0*/  CS2R R154, SRZ ;  /* 0x00000000009a7805 */ /* 0x000fe2000001ff00 */
[----:B------:R-:W-:Y:S01]  /*20c0*/  UMOV UR17, 0x40000040 ;  /* 0x4000004000117882 */ /* 0x000fe20000000000 */
[----:B------:R-:W-:Y:S01]  /*20d0*/  UMOV UR19, 0x40000040 ;  /* 0x4000004000137882 */ /* 0x000fe20000000000 */
        /* <DEDUP_REMOVED lines=49> */
[----:B------:R-:W-:-:S03]  /*23f0*/  IMAD.MOV.U32 R228, RZ, RZ, RZ ;  /* 0x000000ffffe47224 */ /* 0x000fc600078e00ff */
[----:B------:R2:W-:Y:S04]  /*2400*/  STL [R1+0x14], RZ ;  /* 0x000014ff01007387 */ /* 0x0005e80000100800 */
[----:B------:R2:W-:Y:S04]  /*2410*/  STL [R1+0x10], RZ ;  /* 0x000010ff01007387 */ /* 0x0005e80000100800 */
[----:B------:R2:W-:Y:S04]  /*2420*/  STL [R1+0xc], RZ ;  /* 0x00000cff01007387 */ /* 0x0005e80000100800 */
[----:B------:R2:W-:Y:S04]  /*2430*/  STL [R1+0x8], RZ ;  /* 0x000008ff01007387 */ /* 0x0005e80000100800 */
[----:B------:R2:W-:Y:S04]  /*2440*/  STL [R1+0x4], RZ ;  /* 0x000004ff01007387 */ /* 0x0005e80000100800 */
[----:B------:R2:W-:Y:S01]  /*2450*/  STL [R1], RZ ;  /* 0x000000ff01007387 */ /* 0x0005e20000100800 */
[----:B------:R-:W-:Y:S01]  /*2460*/  QGMMA.64x128x32.F32.E5M2.E5M2 R88, gdesc[UR16], R88 ;  /* 0x01e00000105879f3 */ /* 0x000fe20008703858 */
[----:B------:R-:W-:Y:S01]  /*2470*/  UIADD3 UR16, UR7, 0x402, URZ ;  /* 0x0000040207107890 */ /* 0x000fe2000fffe03f */
[----:B------:R-:W-:-:S10]  /*2480*/  UMOV UR17, 0x40000040 ;  /* 0x4000004000117882 */ /* 0x000fd40000000000 */
[----:B------:R-:W-:Y:S01]  /*2490*/  QGMMA.64x128x32.F32.E5M2.E5M2 R24, gdesc[UR16], R24 ;  /* 0x01e00000101879f3 */ /* 0x000fe20008703818 */
[----:B------:R-:W-:Y:S02]  /*24a0*/  UIADD3 UR16, UR7, 0x4, URZ ;  /* 0x0000000407107890 */ /* 0x000fe4000fffe03f */
[----:B------:R-:W-:Y:S01]  /*24b0*/  UIADD3 UR18, UR8, 0x4, URZ ;  /* 0x0000000408127890 */ /* 0x000fe2000fffe03f */
[----:B------:R-:W-:Y:S01]  /*24c0*/  UMOV UR17, 0x40000040 ;  /* 0x4000004000117882 */ /* 0x000fe20000000000 */
[----:B------:R-:W-:-:S07]  /*24d0*/  UMOV UR19, 0x40000040 ;  /* 0x4000004000137882 */ /* 0x000fce0000000000 */
        /* <DEDUP_REMOVED lines=10> */
[----:B------:R-:W-:Y:S02]  /*2580*/  UMOV UR17, 0x40000040 ;  /* 0x4000004000117882 */ /* 0x000fe40000000000 */
[----:B------:R-:W-:Y:S02]  /*2590*/  ULDC UR7, c[0x0][0x50c] ;  /* 0x0001430000077ab9 */ /* 0x000fe40000000800 */
[----:B------:R-:W-:-:S04]  /*25a0*/  UISETP.NE.AND UP0, UPT, UR7, 0x4, UPT ;  /* 0x000000040700788c */ /* 0x000fc8000bf05270 */
[----:B------:R-:W-:Y:S02]  /*25b0*/  USEL UR7, URZ, 0x1, UP0 ;  /* 0x000000013f077887 */ /* 0x000fe40008000000 */
[----:B------:R-:W-:Y:S04]  /*25c0*/  QGMMA.64x128x32.F32.E5M2.E5M2 R24, gdesc[UR16], R24, gsb0 ;  /* 0x01e00000101879f3 */ /* 0x000fe80008003818 */
[----:B------:R-:W-:-:S13]  /*25d0*/  ISETP.NE.AND P0, PT, RZ, UR7, PT ;  /* 0x00000007ff007c0c */ /* 0x000fda000bf05270 */
[----:B--2---:R-:W-:Y:S05]  /*25e0*/  @!P0 BRA `(.L_x_22) ;  /* 0x0000000800808947 */ /* 0x004fea0003800000 */
[----:B------:R-:W-:Y:S02]  /*25f0*/  WARPGROUP.DEPBAR.LE gsb0, 0x0 ;  /* 0x00008000000079c5 */ /* 0x000fe40000010000 */
[----:B------:R-:W-:-:S01]  /*2600*/  FADD R227, RZ, R89 ;  /* 0x00000059ffe37221 */ /* 0x000fc20000000000 */
[----:B------:R-:W-:Y:S01]  /*2610*/  FADD R228, RZ, R88 ;  /* 0x00000058ffe47221 */ /* 0x000fe20000000000 */
[----:B------:R-:W-:-:S01]  /*2620*/  FADD R226, RZ, R90 ;  /* 0x0000005affe27221 */ /* 0x000fc20000000000 */
[----:B------:R-:W-:Y:S01]  /*2630*/  FADD R225, RZ, R91 ;  /* 0x0000005bffe17221 */ /* 0x000fe20000000000 */
[----:B------:R-:W-:-:S01]  /*2640*/  FADD R224, RZ, R92 ;  /* 0x0000005cffe07221 */ /* 0x000fc20000000000 */
[----:B------:R0:W-:Y:S01]  /*2650*/  STL [R1+0x88], R227 ;  /* 0x000088e301007387 */ /* 0x0001e20000100800 */
[----:B------:R-:W-:-:S01]  /*2660*/  FADD R223, RZ, R93 ;  /* 0x0000005dffdf7221 */ /* 0x000fc20000000000 */
[----:B------:R-:W-:Y:S01]  /*2670*/  FADD R222, RZ, R94 ;  /* 0x0000005effde7221 */ /* 0x000fe20000000000 */
[----:B------:R-:W-:-:S01]  /*2680*/  FADD R221, RZ, R95 ;  /* 0x0000005fffdd7221 */ /* 0x000fc20000000000 */
[----:B------:R-:W-:Y:S01]  /*2690*/  FADD R220, RZ, R96 ;  /* 0x00000060ffdc7221 */ /* 0x000fe20000000000 */
[----:B------:R-:W-:-:S01]  /*26a0*/  FADD R219, RZ, R97 ;  /* 0x00000061ffdb7221 */ /* 0x000fc20000000000 */
[----:B------:R-:W-:Y:S01]  /*26b0*/  FADD R218, RZ, R98 ;  /* 0x00000062ffda7221 */ /* 0x000fe20000000000 */
[----:B------:R-:W-:-:S01]  /*26c0*/  FADD R217, RZ, R99 ;  /* 0x00000063ffd97221 */ /* 0x000fc20000000000 */
[----:B------:R-:W-:Y:S01]  /*26d0*/  FADD R216, RZ, R100 ;  /* 0x00000064ffd87221 */ /* 0x000fe20000000000 */
[----:B------:R-:W-:-:S01]  /*26e0*/  FADD R215, RZ, R101 ;  /* 0x00000065ffd77221 */ /* 0x000fc20000000000 */
[----:B0-----:R-:W-:Y:S01]  /*26f0*/  FADD R227, RZ, R60 ;  /* 0x0000003cffe37221 */ /* 0x001fe20000000000 */
[----:B------:R-:W-:-:S01]  /*2700*/  FADD R214, RZ, R102 ;  /* 0x00000066ffd67221 */ /* 0x000fc20000000000 */
[----:B------:R-:W-:Y:S01]  /*2710*/  FADD R213, RZ, R103 ;  /* 0x00000067ffd57221 */ /* 0x000fe20000000000 */
[----:B------:R-:W-:-:S01]  /*2720*/  FADD R212, RZ, R104 ;  /* 0x00000068ffd47221 */ /* 0x000fc20000000000 */
[----:B------:R-:W-:Y:S01]  /*2730*/  FADD R211, RZ, R105 ;  /* 0x00000069ffd37221 */ /* 0x000fe20000000000 */
[----:B------:R0:W-:Y:S01]  /*2740*/  STL [R1], R227 ;  /* 0x000000e301007387 */ /* 0x0001e20000100800 */
        /* <DEDUP_REMOVED lines=94> */
[----:B0-----:R-:W-:-:S05]  /*2d30*/  FADD R227, RZ, R67 ;  /* 0x00000043ffe37221 */ /* 0x001fca0000000000 */
[----:B------:R0:W-:Y:S02]  /*2d40*/  STL [R1+0x1c], R227 ;  /* 0x00001ce301007387 */ /* 0x0001e40000100800 */
        /* <DEDUP_REMOVED lines=39> */
[----:B------:R0:W-:Y:S04]  /*2fc0*/  STL [R1+0x6c], R227 ;  /* 0x00006ce301007387 */ /* 0x0001e80000100800 */
[----:B0-----:R0:W5:Y:S01]  /*2fd0*/  LDL.LU R227, [R1+0x88] ;  /* 0x0000880001e37983 */ /* 0x0011620000300800 */
[----:B------:R-:W-:-:S05]  /*2fe0*/  UMOV UR6, URZ ;  /* 0x0000003f00067c82 */ /* 0x000fca0008000000 */
.L_x_22:
[----:B------:R-:W-:Y:S01]  /*2ff0*/  UIADD3 UR23, UR5, 0x1, URZ ;  /* 0x0000000105177890 */ /* 0x000fe2000fffe03f */
[----:B------:R-:W-:-:S03]  /*3000*/  UMOV UR8, 0x1 ;  /* 0x0000000100087882 */ /* 0x000fc60000000000 */
[----:B------:R-:W-:-:S04]  /*3010*/  UISETP.NE.AND UP0, UPT, UR23, 0x4, UPT ;  /* 0x000000041700788c */ /* 0x000fc8000bf05270 */
[----:B------:R-:W-:Y:S02]  /*3020*/  USEL UR24, URZ, 0x1, UP0 ;  /* 0x000000013f187887 */ /* 0x000fe40008000000 */
[----:B------:R-:W-:Y:S02]  /*3030*/  USEL UR23, UR23, URZ, UP0 ;  /* 0x0000003f17177287 */ /* 0x000fe40008000000 */
[----:B------:R-:W-:-:S12]  /*3040*/  ULOP3.LUT UR24, UR4, UR24, URZ, 0x3c, !UPT ;  /* 0x0000001804187292 */ /* 0x000fd8000f8e3c3f */
.L_x_17:
[----:B------:R-:W-:-:S04]  /*3050*/  UISETP.LT.AND UP0, UPT, UR9, 0x1, UPT ;  /* 0x000000010900788c */ /* 0x000fc8000bf01270 */
[----:B------:R-:W-:-:S04]  /*3060*/  USEL UR16, UR9, 0x1, UP0 ;  /* 0x0000000109107887 */ /* 0x000fc80008000000 */
[----:B------:R-:W-:-:S04]  /*3070*/  UIADD3 UR26, UR9, -UR16, URZ ;  /* 0x80000010091a7290 */ /* 0x000fc8000fffe03f */
[----:B------:R-:W-:-:S06]  /*3080*/  UISETP.GE.AND UP0, UPT, UR26, 0x1, UPT ;  /* 0x000000011a00788c */ /* 0x000fcc000bf06270 */
[----:B------:R-:W-:-:S13]  /*3090*/  PLOP3.LUT P0, PT, PT, PT, UP0, 0x80, 0x0 ;  /* 0x000000000000781c */ /* 0x000fda0003f0f008 */
[----:B------:R-:W-:Y:S05]  /*30a0*/  @!P0 BRA `(.L_x_23) ;  /* 0x0000001000fc8947 */ /* 0x000fea0003800000 */
[----:B------:R-:W-:Y:S01]  /*30b0*/  UMOV UR25, UR5 ;  /* 0x0000000500197c82 */ /* 0x000fe20008000000 */
[----:B------:R-:W-:-:S05]  /*30c0*/  ULDC UR27, c[0x0][0x50c] ;  /* 0x00014300001b7ab9 */ /* 0x000fca0000000800 */
.L_x_31:
[----:B------:R-:W-:-:S06]  /*30d0*/  UISETP.NE.AND UP0, UPT, UR22, 0x3, UPT ;  /* 0x000000031600788c */ /* 0x000fcc000bf05270 */
[----:B------:R-:W-:-:S13]  /*30e0*/  PLOP3.LUT P1, PT, PT, PT, UP0, 0x80, 0x0 ;  /* 0x000000000000781c */ /* 0x000fda0003f2f008 */
[----:B-----5:R-:W-:Y:S05]  /*30f0*/  @!P1 BRA `(.L_x_24) ;  /* 0x0000000000049947 */ /* 0x020fea0003800000 */
[----:B------:R-:W-:Y:S01]  /*3100*/  BPT.TRAP 0x1 ;  /* 0x000000040000795c */ /* 0x000fe20000300000 */
.L_x_24:
[----:B------:R-:W1:Y:S01]  /*3110*/  S2UR UR16, SR_CgaCtaId ;  /* 0x00000000001079c3 */ /* 0x000e620000008800 */
[----:B------:R-:W-:Y:S01]  /*3120*/  UMOV UR11, 0x400 ;  /* 0x00000400000b7882 */ /* 0x000fe20000000000 */
[----:B------:R-:W-:-:S05]  /*3130*/  IMAD.U32 R229, RZ, RZ, UR24 ;  /* 0x00000018ffe57e24 */ /* 0x000fca000f8e00ff */
[----:B------:R-:W-:Y:S01]  /*3140*/  SHF.L.U32 R229, R229, 0x1f, RZ ;  /* 0x0000001fe5e57819 */ /* 0x000fe200000006ff */
[----:B-1----:R-:W-:-:S04]  /*3150*/  ULEA UR11, UR16, UR11, 0x18 ;  /* 0x0000000b100b7291 */ /* 0x002fc8000f8ec03f */
[----:B------:R-:W-:-:S09]  /*3160*/  ULEA UR16, UR23, UR11, 0x3 ;  /* 0x0000000b17107291 */ /* 0x000fd2000f8e183f */
[----:B------:R1:W2:Y:S01]  /*3170*/  SYNCS.PHASECHK.TRANS64.TRYWAIT P0, [UR16], R229 ;  /* 0x000000e5ff0075a7 */ /* 0x0002a20008000150 */
[----:B------:R-:W-:Y:S05]  /*3180*/  @!P1 BRA `(.L_x_25) ;  /* 0x0000000000049947 */ /* 0x000fea0003800000 */
[----:B------:R-:W-:Y:S01]  /*3190*/  BPT.TRAP 0x1 ;  /* 0x000000040000795c */ /* 0x000fe20000300000 */
.L_x_25:
[----:B--2---:R-:W-:Y:S05]  /*31a0*/  @P0 BRA `(.L_x_26) ;  /* 0x0000000000080947 */ /* 0x004fea0003800000 */
[----:B------:R-:W2:Y:S02]  /*31b0*/  SYNCS.PHASECHK.TRANS64.TRYWAIT P0, [UR16], R229 ;  /* 0x000000e5ff0075a7 */ /* 0x000ea40008000150 */
[----:B--2---:R-:W-:Y:S05]  /*31c0*/  @!P0 BRA `(.L_x_27) ;  /* 0x000000d400448947 */ /* 0x004fea0003800000 */
.L_x_26:
[----:B------:R-:W-:Y:S01]  /*31d0*/  UIADD3 UR16, UR11, 0x20100, URZ ;  /* 0x000201000b107890 */ /* 0x000fe2000fffe03f */
[----:B------:R-:W-:Y:S01]  /*31e0*/  WARPGROUP.ARRIVE ;  /* 0x00000000000079c5 */ /* 0x000fe20000000000 */
[----:B------:R-:W-:Y:S02]  /*31f0*/  UISETP.NE.AND UP0, UPT, UR7, URZ, UPT ;  /* 0x0000003f0700728c */ /* 0x000fe4000bf05270 */
[----:B------:R-:W-:Y:S02]  /*3200*/  USHF.R.U32.HI UR16, URZ, 0x4, UR16 ;  /* 0x000000043f107899 */ /* 0x000fe40008011610 */
[----:B------:R-:W-:Y:S02]  /*3210*/  USEL UR8, UR8, URZ, !UP0 ;  /* 0x0000003f08087287 */ /* 0x000fe4000c000000 */
[----:B------:R-:W-:Y:S02]  /*3220*/  ULOP3.LUT UR16, UR16, 0x3fff, URZ, 0xc0, !UPT ;  /* 0x00003fff10107892 */ /* 0x000fe4000f8ec03f */
[----:B------:R-:W-:-:S02]  /*3230*/  UISETP.NE.U32.AND UP0, UPT, UR8, URZ, UPT ;  /* 0x0000003f0800728c */ /* 0x000fc4000bf05070 */
[----:B------:R-:W-:Y:S02]  /*3240*/  ULOP3.LUT UR7, UR10, 0x10000, URZ, 0xfc, !UPT ;  /* 0x000100000a077892 */ /* 0x000fe4000f8efc3f */
[----:B------:R-:W-:Y:S02]  /*3250*/  ULOP3.LUT UR8, UR16, 0x10000, URZ, 0xfc, !UPT ;  /* 0x0001000010087892 */ /* 0x000fe4000f8efc3f */
[----:B------:R-:W-:Y:S02]  /*3260*/  ULEA UR7, UR23, UR7, 0xb ;  /* 0x0000000717077291 */ /* 0x000fe4000f8e583f */
[----:B------:R-:W-:Y:S01]  /*3270*/  ULEA UR8, UR23, UR8, 0xa ;  /* 0x0000000817087291 */ /* 0x000fe2000f8e503f */
[----:B------:R-:W-:Y:S01]  /*3280*/  UMOV UR17, 0x40000040 ;  /* 0x4000004000117882 */ /* 0x000fe20000000000 */
[----:B------:R-:W-:Y:S01]  /*3290*/  UMOV UR19, 0x40000040 ;  /* 0x4000004000137882 */ /* 0x000fe20000000000 */
[----:B------:R-:W-:Y:S02]  /*32a0*/  UIADD3 UR6, UR6, 0x4, URZ ;  /* 0x0000000406067890 */ /* 0x000fe4000fffe03f */
[----:B------:R-:W-:-:S02]  /*32b0*/  UMOV UR16, UR7 ;  /* 0x0000000700107c82 */ /* 0x000fc40008000000 */
[----:B------:R-:W-:Y:S02]  /*32c0*/  UMOV UR18, UR8 ;  /* 0x0000000800127c82 */ /* 0x000fe40008000000 */
[----:B------:R-:W-:Y:S01]  /*32d0*/  QGMMA.64x128x32.F32.E5M2.E5M2 R88, gdesc[UR16], R88, UP0 ;  /* 0x01e00000105879f3 */ /* 0x000fe2000bf03858 */
[----:B------:R-:W-:Y:S01]  /*32e0*/  UIADD3 UR16, UR7, 0x400, URZ ;  /* 0x0000040007107890 */ /* 0x000fe2000fffe03f */
[----:B------:R-:W-:-:S10]  /*32f0*/  UMOV UR17, 0x40000040 ;  /* 0x4000004000117882 */ /* 0x000fd40000000000 */
[----:B------:R-:W-:Y:S01]  /*3300*/  QGMMA.64x128x32.F32.E5M2.E5M2 R24, gdesc[UR16], R24, UP0 ;  /* 0x01e00000101879f3 */ /* 0x000fe2000bf03818 */
[----:B------:R-:W-:Y:S02]  /*3310*/  UIADD3 UR16, UR7, 0x2, URZ ;  /* 0x0000000207107890 */ /* 0x000fe4000fffe03f */
[----:B------:R-:W-:Y:S01]  /*3320*/  UIADD3 UR18, UR8, 0x2, URZ ;  /* 0x0000000208127890 */ /* 0x000fe2000fffe03f */
[----:B------:R-:W-:Y:S01]  /*3330*/  UMOV UR17, 0x40000040 ;  /* 0x4000004000117882 */ /* 0x000fe20000000000 */
[----:B------:R-:W-:Y:S01]  /*3340*/  UMOV UR19, 0x40000040 ;  /* 0x4000004000137882 */ /* 0x000fe20000000000 */
[----:B------:R-:W-:-:S06]  /*3350*/  UISETP.NE.AND UP0, UPT, UR6, UR27, UPT ;  /* 0x0000001b0600728c */ /* 0x000fcc000bf05270 */
        /* <DEDUP_REMOVED lines=18> */
[----:B------:R-:W-:Y:S01]  /*3480*/  UMOV UR17, 0x40000040 ;  /* 0x4000004000117882 */ /* 0x000fe20000000000 */
[----:B------:R-:W-:-:S06]  /*3490*/  USEL UR7, URZ, 0x1, UP0 ;  /* 0x000000013f077887 */ /* 0x000fcc0008000000 */
[----:B------:R-:W-:-:S03]  /*34a0*/  ISETP.NE.AND P0, PT, RZ, UR7, PT ;  /* 0x00000007ff007c0c */ /* 0x000fc6000bf05270 */
[----:B------:R-:W-:Y:S03]  /*34b0*/  QGMMA.64x128x32.F32.E5M2.E5M2 R24, gdesc[UR16], R24, gsb0 ;  /* 0x01e00000101879f3 */ /* 0x000fe60008003818 */
[----:B------:R-:W-:-:S07]  /*34c0*/  WARPGROUP.DEPBAR.LE gsb0, 0x1 ;  /* 0x00008000000079c5 */ /* 0x000fce0000010100 */
[----:B------:R-:W-:Y:S05]  /*34d0*/  @!P0 BRA `(.L_x_28) ;  /* 0x0000000c00708947 */ /* 0x000fea0003800000 */
[----:B------:R-:W-:Y:S02]  /*34e0*/  WARPGROUP.DEPBAR.LE gsb0, 0x0 ;  /* 0x00008000000079c5 */ /* 0x000fe40000010000 */
[----:B-----5:R-:W-:-:S01]  /*34f0*/  FADD R227, R89, R227 ;  /* 0x000000e359e37221 */ /* 0x020fc20000000000 */
[----:B------:R-:W-:Y:S01]  /*3500*/  FADD R226, R90, R226 ;  /* 0x000000e25ae27221 */ /* 0x000fe20000000000 */
[----:B------:R-:W-:-:S01]  /*3510*/  FADD R225, R91, R225 ;  /* 0x000000e15be17221 */ /* 0x000fc20000000000 */
[----:B------:R-:W-:Y:S01]  /*3520*/  FADD R224, R92, R224 ;  /* 0x000000e05ce07221 */ /* 0x000fe20000000000 */
[----:B------:R-:W-:-:S01]  /*3530*/  FADD R223, R93, R223 ;  /* 0x000000df5ddf7221 */ /* 0x000fc20000000000 */
[----:B------:R2:W-:Y:S01]  /*3540*/  STL [R1+0x88], R227 ;  /* 0x000088e301007387 */ /* 0x0005e20000100800 */
[----:B------:R-:W-:-:S01]  /*3550*/  FADD R222, R94, R222 ;  /* 0x000000de5ede7221 */ /* 0x000fc20000000000 */
[----:B------:R-:W-:Y:S01]  /*3560*/  FADD R221, R95, R221 ;  /* 0x000000dd5fdd7221 */ /* 0x000fe20000000000 */
[----:B------:R-:W-:-:S01]  /*3570*/  FADD R220, R96, R220 ;  /* 0x000000dc60dc7221 */ /* 0x000fc20000000000 */
[----:B------:R-:W-:Y:S01]  /*3580*/  FADD R219, R97, R219 ;  /* 0x000000db61db7221 */ /* 0x000fe20000000000 */
[----:B------:R-:W-:-:S01]  /*3590*/  FADD R218, R98, R218 ;  /* 0x000000da62da7221 */ /* 0x000fc20000000000 */
[----:B------:R-:W-:Y:S01]  /*35a0*/  FADD R217, R99, R217 ;  /* 0x000000d963d97221 */ /* 0x000fe20000000000 */
[----:B------:R-:W-:-:S01]  /*35b0*/  FADD R216, R100, R216 ;  /* 0x000000d864d87221 */ /* 0x000fc20000000000 */
[----:B------:R-:W-:Y:S01]  /*35c0*/  FADD R215, R101, R215 ;  /* 0x000000d765d77221 */ /* 0x000fe20000000000 */
[----:B------:R-:W-:-:S01]  /*35d0*/  FADD R214, R102, R214 ;  /* 0x000000d666d67221 */ /* 0x000fc20000000000 */
[----:B--2---:R-:W2:Y:S01]  /*35e0*/  LDL.LU R227, [R1+0x28] ;  /* 0x0000280001e37983 */ /* 0x004ea20000300800 */
[----:B------:R-:W-:-:S01]  /*35f0*/  FADD R213, R103, R213 ;  /* 0x000000d567d57221 */ /* 0x000fc20000000000 */
[----:B------:R-:W-:Y:S01]  /*3600*/  FADD R212, R104, R212 ;  /* 0x000000d468d47221 */ /* 0x000fe20000000000 */
[----:B------:R-:W-:-:S01]  /*3610*/  FADD R211, R105, R211 ;  /* 0x000000d369d37221 */ /* 0x000fc20000000000 */
[----:B------:R3:W-:Y:S01]  /*3620*/  STL [R1+0x8c], R226 ;  /* 0x00008ce201007387 */ /* 0x0007e20000100800 */
[----:B------:R-:W-:-:S03]  /*3630*/  FADD R228, R88, R228 ;  /* 0x000000e458e47221 */ /* 0x000fc60000000000 */
[----:B---3--:R-:W3:Y:S04]  /*3640*/  LDL.LU R226, [R1+0x24] ;  /* 0x0000240001e27983 */ /* 0x008ee80000300800 */
[----:B------:R4:W-:Y:S04]  /*3650*/  STL [R1+0x90], R225 ;  /* 0x000090e101007387 */ /* 0x0009e80000100800 */
[----:B----4-:R-:W4:Y:S04]  /*3660*/  LDL.LU R225, [R1+0x20] ;  /* 0x0000200001e17983 */ /* 0x010f280000300800 */
[----:B------:R0:W-:Y:S04]  /*3670*/  STL [R1+0x94], R224 ;  /* 0x000094e001007387 */ /* 0x0001e80000100800 */
[----:B0-----:R-:W4:Y:S04]  /*3680*/  LDL.LU R224, [R1+0x1c] ;  /* 0x00001c0001e07983 */ /* 0x001f280000300800 */
        /* <DEDUP_REMOVED lines=13> */
[----:B0-----:R-:W4:Y:S04]  /*3760*/  LDL.LU R217, [R1] ;  /* 0x0000000001d97983 */ /* 0x001f280000300800 */
[----:B------:R-:W-:Y:S04]  /*3770*/  STL [R1+0xb4], R216 ;  /* 0x0000b4d801007387 */ /* 0x000fe80000100800 */
[----:B------:R-:W-:Y:S04]  /*3780*/  STL [R1+0xb8], R215 ;  /* 0x0000b8d701007387 */ /* 0x000fe80000100800 */
[----:B------:R-:W-:Y:S04]  /*3790*/  STL [R1+0xbc], R214 ;  /* 0x0000bcd601007387 */ /* 0x000fe80000100800 */
[----:B------:R-:W-:Y:S04]  /*37a0*/  STL [R1+0xc0], R213 ;  /* 0x0000c0d501007387 */ /* 0x000fe80000100800 */
[----:B------:R-:W-:Y:S04]  /*37b0*/  STL [R1+0xc4], R212 ;  /* 0x0000c4d401007387 */ /* 0x000fe80000100800 */
[----:B------:R0:W-:Y:S01]  /*37c0*/  STL [R1+0xc8], R211 ;  /* 0x0000c8d301007387 */ /* 0x0001e20000100800 */
[----:B--2---:R-:W-:-:S01]  /*37d0*/  FADD R227, R70, R227 ;  /* 0x000000e346e37221 */ /* 0x004fc20000000000 */
[----:B---3--:R-:W-:Y:S01]  /*37e0*/  FADD R226, R69, R226 ;  /* 0x000000e245e27221 */ /* 0x008fe20000000000 */
[----:B----4-:R-:W-:-:S01]  /*37f0*/  FADD R225, R68, R225 ;  /* 0x000000e144e17221 */ /* 0x010fc20000000000 */
[----:B------:R-:W-:Y:S01]  /*3800*/  FADD R224, R67, R224 ;  /* 0x000000e043e07221 */ /* 0x000fe20000000000 */
[----:B------:R-:W-:-:S01]  /*3810*/  FADD R223, R66, R223 ;  /* 0x000000df42df7221 */ /* 0x000fc20000000000 */
[----:B------:R-:W-:Y:S01]  /*3820*/  FADD R222, R65, R222 ;  /* 0x000000de41de7221 */ /* 0x000fe20000000000 */
[----:B------:R-:W-:-:S01]  /*3830*/  FADD R221, R64, R221 ;  /* 0x000000dd40dd7221 */ /* 0x000fc20000000000 */
[----:B------:R-:W-:Y:S01]  /*3840*/  FADD R220, R63, R220 ;  /* 0x000000dc3fdc7221 */ /* 0x000fe20000000000 */
[----:B------:R-:W-:-:S01]  /*3850*/  FADD R219, R62, R219 ;  /* 0x000000db3edb7221 */ /* 0x000fc20000000000 */
[----:B------:R-:W-:Y:S01]  /*3860*/  FADD R218, R61, R218 ;  /* 0x000000da3dda7221 */ /* 0x000fe20000000000 */
[----:B------:R-:W-:-:S05]  /*3870*/  FADD R217, R60, R217 ;  /* 0x000000d93cd97221 */ /* 0x000fca0000000000 */
[----:B------:R2:W-:Y:S04]  /*3880*/  STL [R1], R217 ;  /* 0x000000d901007387 */ /* 0x0005e80000100800 */
[----:B------:R3:W-:Y:S04]  /*3890*/  STL [R1+0x4], R218 ;  /* 0x000004da01007387 */ /* 0x0007e80000100800 */
[----:B------:R4:W-:Y:S04]  /*38a0*/  STL [R1+0x8], R219 ;  /* 0x000008db01007387 */ /* 0x0009e80000100800 */
[----:B------:R1:W-:Y:S04]  /*38b0*/  STL [R1+0xc], R220 ;  /* 0x00000cdc01007387 */ /* 0x0003e80000100800 */
[----:B------:R1:W-:Y:S04]  /*38c0*/  STL [R1+0x10], R221 ;  /* 0x000010dd01007387 */ /* 0x0003e80000100800 */
[----:B------:R1:W-:Y:S04]  /*38d0*/  STL [R1+0x14], R222 ;  /* 0x000014de01007387 */ /* 0x0003e80000100800 */
[----:B------:R1:W-:Y:S04]  /*38e0*/  STL [R1+0x18], R223 ;  /* 0x000018df01007387 */ /* 0x0003e80000100800 */
[----:B------:R1:W-:Y:S04]  /*38f0*/  STL [R1+0x1c], R224 ;  /* 0x00001ce001007387 */ /* 0x0003e80000100800 */
[----:B0-----:R-:W4:Y:S04]  /*3900*/  LDL.LU R211, [R1+0x2c] ;  /* 0x00002c0001d37983 */ /* 0x001f280000300800 */
[----:B------:R0:W-:Y:S04]  /*3910*/  STL [R1+0x20], R225 ;  /* 0x000020e101007387 */ /* 0x0001e80000100800 */
[----:B------:R-:W4:Y:S04]  /*3920*/  LDL.LU R212, [R1+0x30] ;  /* 0x0000300001d47983 */ /* 0x000f280000300800 */
[----:B------:R0:W-:Y:S04]  /*3930*/  STL [R1+0x24], R226 ;  /* 0x000024e201007387 */ /* 0x0001e80000100800 */
[----:B------:R-:W4:Y:S04]  /*3940*/  LDL.LU R213, [R1+0x34] ;  /* 0x0000340001d57983 */ /* 0x000f280000300800 */
[----:B------:R0:W-:Y:S04]  /*3950*/  STL [R1+0x28], R227 ;  /* 0x000028e301007387 */ /* 0x0001e80000100800 */
[----:B------:R-:W4:Y:S04]  /*3960*/  LDL.LU R214, [R1+0x38] ;  /* 0x0000380001d67983 */ /* 0x000f280000300800 */
[----:B------:R-:W4:Y:S04]  /*3970*/  LDL.LU R215, [R1+0x3c] ;  /* 0x00003c0001d77983 */ /* 0x000f280000300800 */
[----:B------:R-:W4:Y:S04]  /*3980*/  LDL.LU R216, [R1+0x40] ;  /* 0x0000400001d87983 */ /* 0x000f280000300800 */
[----:B--2---:R-:W2:Y:S04]  /*3990*/  LDL.LU R217, [R1+0x44] ;  /* 0x0000440001d97983 */ /* 0x004ea80000300800 */
[----:B---3--:R-:W3:Y:S04]  /*39a0*/  LDL.LU R218, [R1+0x48] ;  /* 0x0000480001da7983 */ /* 0x008ee80000300800 */
[----:B----4-:R-:W4:Y:S04]  /*39b0*/  LDL.LU R219, [R1+0x4c] ;  /* 0x00004c0001db7983 */ /* 0x010f280000300800 */
[----:B-1----:R-:W4:Y:S04]  /*39c0*/  LDL.LU R220, [R1+0x50] ;  /* 0x0000500001dc7983 */ /* 0x002f280000300800 */
[----:B------:R-:W4:Y:S04]  /*39d0*/  LDL.LU R221, [R1+0x54] ;  /* 0x0000540001dd7983 */ /* 0x000f280000300800 */
[----:B------:R-:W4:Y:S04]  /*39e0*/  LDL.LU R222, [R1+0x58] ;  /* 0x0000580001de7983 */ /* 0x000f280000300800 */
[----:B------:R-:W4:Y:S04]  /*39f0*/  LDL.LU R223, [R1+0x5c] ;  /* 0x00005c0001df7983 */ /* 0x000f280000300800 */
[----:B------:R-:W4:Y:S04]  /*3a00*/  LDL.LU R224, [R1+0x60] ;  /* 0x0000600001e07983 */ /* 0x000f280000300800 */
[----:B0-----:R-:W4:Y:S04]  /*3a10*/  LDL.LU R225, [R1+0x64] ;  /* 0x0000640001e17983 */ /* 0x001f280000300800 */
[----:B------:R-:W4:Y:S04]  /*3a20*/  LDL.LU R226, [R1+0x68] ;  /* 0x0000680001e27983 */ /* 0x000f280000300800 */
[----:B------:R-:W4:Y:S01]  /*3a30*/  LDL.LU R227, [R1+0x6c] ;  /* 0x00006c0001e37983 */ /* 0x000f220000300800 */
[----:B------:R-:W-:-:S05]  /*3a40*/  FADD R211, R71, R211 ;  /* 0x000000d347d37221 */ /* 0x000fca0000000000 */
[----:B------:R0:W-:Y:S01]  /*3a50*/  STL [R1+0x2c], R211 ;  /* 0x00002cd301007387 */ /* 0x0001e20000100800 */
[----:B------:R-:W-:-:S03]  /*3a60*/  FADD R212, R72, R212 ;  /* 0x000000d448d47221 */ /* 0x000fc60000000000 */
[----:B0-----:R0:W5:Y:S01]  /*3a70*/  LDL.LU R211, [R1+0xc8] ;  /* 0x0000c80001d37983 */ /* 0x0011620000300800 */
[----:B------:R-:W-:-:S03]  /*3a80*/  FADD R213, R73, R213 ;  /* 0x000000d549d57221 */ /* 0x000fc60000000000 */
[----:B------:R1:W-:Y:S01]  /*3a90*/  STL [R1+0x30], R212 ;  /* 0x000030d401007387 */ /* 0x0003e20000100800 */
[----:B------:R-:W-:-:S01]  /*3aa0*/  FADD R214, R74, R214 ;  /* 0x000000d64ad67221 */ /* 0x000fc20000000000 */
[----:B------:R-:W-:Y:S02]  /*3ab0*/  FADD R215, R75, R215 ;  /* 0x000000d74bd77221 */ /* 0x000fe40000000000 */
[----:B-1----:R0:W5:Y:S01]  /*3ac0*/  LDL.LU R212, [R1+0xc4] ;  /* 0x0000c40001d47983 */ /* 0x0021620000300800 */
[----:B------:R-:W-:-:S03]  /*3ad0*/  FADD R216, R76, R216 ;  /* 0x000000d84cd87221 */ /* 0x000fc60000000000 */
[----:B------:R1:W-:Y:S01]  /*3ae0*/  STL [R1+0x34], R213 ;  /* 0x000034d501007387 */ /* 0x0003e20000100800 */
[----:B--2---:R-:W-:-:S03]  /*3af0*/  FADD R217, R77, R217 ;  /* 0x000000d94dd97221 */ /* 0x004fc60000000000 */
[----:B-1----:R0:W5:Y:S01]  /*3b00*/  LDL.LU R213, [R1+0xc0] ;  /* 0x0000c00001d57983 */ /* 0x0021620000300800 */
[----:B---3--:R-:W-:-:S03]  /*3b10*/  FADD R218, R78, R218 ;  /* 0x000000da4eda7221 */ /* 0x008fc60000000000 */
[----:B------:R1:W-:Y:S01]  /*3b20*/  STL [R1+0x38], R214 ;  /* 0x000038d601007387 */ /* 0x0003e20000100800 */
[----:B----4-:R-:W-:-:S01]  /*3b30*/  FADD R219, R79, R219 ;  /* 0x000000db4fdb7221 */ /* 0x010fc20000000000 */
[----:B------:R-:W-:Y:S02]  /*3b40*/  FADD R220, R80, R220 ;  /* 0x000000dc50dc7221 */ /* 0x000fe40000000000 */
[----:B-1----:R0:W5:Y:S04]  /*3b50*/  LDL.LU R214, [R1+0xbc] ;  /* 0x0000bc0001d67983 */ /* 0x0021680000300800 */
[----:B------:R1:W-:Y:S01]  /*3b60*/  STL [R1+0x3c], R215 ;  /* 0x00003cd701007387 */ /* 0x0003e20000100800 */
[----:B------:R-:W-:-:S01]  /*3b70*/  FADD R221, R81, R221 ;  /* 0x000000dd51dd7221 */ /* 0x000fc20000000000 */
[----:B------:R-:W-:-:S02]  /*3b80*/  FADD R222, R82, R222 ;  /* 0x000000de52de7221 */ /* 0x000fc40000000000 */
[----:B-1----:R0:W5:Y:S04]  /*3b90*/  LDL.LU R215, [R1+0xb8] ;  /* 0x0000b80001d77983 */ /* 0x0021680000300800 */
[----:B------:R1:W-:Y:S01]  /*3ba0*/  STL [R1+0x40], R216 ;  /* 0x000040d801007387 */ /* 0x0003e20000100800 */
[----:B------:R-:W-:-:S03]  /*3bb0*/  FADD R223, R83, R223 ;  /* 0x000000df53df7221 */ /* 0x000fc60000000000 */
        /* <DEDUP_REMOVED lines=13> */
[----:B------:R1:W-:Y:S04]  /*3c90*/  STL [R1+0x54], R221 ;  /* 0x000054dd01007387 */ /* 0x0003e80000100800 */
        /* <DEDUP_REMOVED lines=12> */
[----:B-1----:R0:W5:Y:S01]  /*3d60*/  LDL.LU R227, [R1+0x88] ;  /* 0x0000880001e37983 */ /* 0x0021620000300800 */
        /* <DEDUP_REMOVED lines=82> */
[----:B0-----:R-:W-:-:S06]  /*4290*/  UMOV UR6, URZ ;  /* 0x0000003f00067c82 */ /* 0x001fcc0008000000 */
.L_x_28:
[----:B------:R-:W-:Y:S05]  /*42a0*/  @!P1 BRA `(.L_x_29) ;  /* 0x0000000000049947 */ /* 0x000fea0003800000 */
[----:B------:R-:W-:Y:S01]  /*42b0*/  BPT.TRAP 0x1 ;  /* 0x000000040000795c */ /* 0x000fe20000300000 */
.L_x_29:
[----:B------:R2:W-:Y:S04]  /*42c0*/  STL [R1+0x8c], R2 ;  /* 0x00008c0201007387 */ /* 0x0005e80000100800 */
[----:B--2---:R-:W2:Y:S04]  /*42d0*/  LDL R2, [R1+0x70] ;  /* 0x0000700001027983 */ /* 0x004ea80000100800 */
[----:B-----5:R3:W-:Y:S04]  /*42e0*/  STL [R1+0x88], R0 ;  /* 0x0000880001007387 */ /* 0x0207e80000100800 */
[----:B---3--:R-:W3:Y:S01]  /*42f0*/  LDL R0, [R1+0x74] ;  /* 0x0000740001007983 */ /* 0x008ee20000100800 */
[----:B-1----:R-:W-:Y:S01]  /*4300*/  IMAD.U32 R229, RZ, RZ, UR25 ;  /* 0x00000019ffe57e24 */ /* 0x002fe2000f8e00ff */
[----:B--2---:R-:W-:-:S02]  /*4310*/  ISETP.NE.AND P0, PT, R2, RZ, PT ;  /* 0x000000ff0200720c */ /* 0x004fc40003f05270 */
[----:B------:R1:W5:Y:S11]  /*4320*/  LDL.LU R2, [R1+0x8c] ;  /* 0x00008c0001027983 */ /* 0x0003760000300800 */
[----:B------:R-:W-:-:S05]  /*4330*/  @P0 LEA R229, R229, UR11, 0x3 ;  /* 0x0000000be5e50c11 */ /* 0x000fca000f8e18ff */
[----:B------:R-:W-:-:S05]  /*4340*/  @P0 VIADD R229, R229, 0x20 ;  /* 0x00000020e5e50836 */ /* 0x000fca0000000000 */
[----:B---3--:R-:W-:Y:S02]  /*4350*/  @P0 PRMT R229, R0, 0x654, R229 ;  /* 0x0000065400e50816 */ /* 0x008fe400000000e5 */
[----:B------:R1:W5:Y:S01]  /*4360*/  LDL.LU R0, [R1+0x88] ;  /* 0x0000880001007983 */ /* 0x0003620000300800 */
[----:B------:R-:W-:Y:S01]  /*4370*/  UISETP.GT.U32.AND UP0, UPT, UR13, 0x1, UPT ;  /* 0x000000010d00788c */ /* 0x000fe2000bf04070 */
[----:B------:R1:W-:Y:S05]  /*4380*/  @P0 SYNCS.ARRIVE.TRANS64.RED.A1T0 RZ, [R229+URZ], RZ ;  /* 0x000000ffe5ff09a7 */ /* 0x0003ea000810043f */
[----:B------:R-:W-:-:S13]  /*4390*/  PLOP3.LUT P0, PT, PT, PT, UP0, 0x80, 0x0 ;  /* 0x000000000000781c */ /* 0x000fda0003f0f008 */
[----:B-1----:R-:W-:Y:S05]  /*43a0*/  @P0 BRA `(.L_x_30) ;  /* 0x0000000000040947 */ /* 0x002fea0003800000 */
[----:B------:R-:W-:Y:S01]  /*43b0*/  BPT.TRAP 0x1 ;  /* 0x000000040000795c */ /* 0x000fe20000300000 */
.L_x_30:
[----:B------:R-:W-:Y:S02]  /*43c0*/  UISETP.GT.AND UP2, UPT, UR26, 0x1, UPT ;  /* 0x000000011a00788c */ /* 0x000fe4000bf44270 */
[----:B------:R-:W-:Y:S02]  /*43d0*/  UIADD3 UR23, UR23, 0x1, URZ ;  /* 0x0000000117177890 */ /* 0x000fe4000fffe03f */
[----:B------:R-:W-:Y:S02]  /*43e0*/  UIADD3 UR25, UR25, 0x1, URZ ;  /* 0x0000000119197890 */ /* 0x000fe4000fffe03f */
[----:B------:R-:W-:Y:S01]  /*43f0*/  PLOP3.LUT P0, PT, PT, PT, UP2, 0x80, 0x0 ;  /* 0x000000000000781c */ /* 0x000fe20003f0f028 */
[----:B------:R-:W-:Y:S02]  /*4400*/  UISETP.NE.AND UP0, UPT, UR23, 0x4, UPT ;  /* 0x000000041700788c */ /* 0x000fe4000bf05270 */
[----:B------:R-:W-:Y:S02]  /*4410*/  UIADD3 UR16, UR26, -0x1, URZ ;  /* 0xffffffff1a107890 */ /* 0x000fe4000fffe03f */
[----:B------:R-:W-:-:S02]  /*4420*/  USEL UR8, URZ, 0x1, UP0 ;  /* 0x000000013f087887 */ /* 0x000fc40008000000 */
[----:B------:R-:W-:Y:S02]  /*4430*/  UISETP.NE.AND UP1, UPT, UR25, 0x4, UPT ;  /* 0x000000041900788c */ /* 0x000fe4000bf25270 */
[----:B------:R-:W-:Y:S02]  /*4440*/  ULOP3.LUT UR24, UR24, UR8, URZ, 0x3c, !UPT ;  /* 0x0000000818187292 */ /* 0x000fe4000f8e3c3f */
[----:B------:R-:W-:Y:S02]  /*4450*/  USEL UR23, UR23, URZ, UP0 ;  /* 0x0000003f17177287 */ /* 0x000fe40008000000 */
[----:B------:R-:W-:Y:S01]  /*4460*/  USEL UR25, UR25, URZ, UP1 ;  /* 0x0000003f19197287 */ /* 0x000fe20008800000 */
[----:B------:R-:W-:Y:S01]  /*4470*/  UMOV UR8, 0x1 ;  /* 0x0000000100087882 */ /* 0x000fe20000000000 */
[----:B------:R-:W-:Y:S01]  /*4480*/  UMOV UR26, UR16 ;  /* 0x00000010001a7c82 */ /* 0x000fe20008000000 */
[----:B------:R-:W-:Y:S09]  /*4490*/  @P0 BRA `(.L_x_31) ;  /* 0xffffffec000c0947 */ /* 0x000ff2000383ffff */
.L_x_23:
[----:B------:R-:W-:-:S04]  /*44a0*/  UISETP.NE.AND UP0, UPT, UR6, URZ, UPT ;  /* 0x0000003f0600728c */ /* 0x000fc8000bf05270 */
[----:B------:R-:W-:-:S06]  /*44b0*/  USEL UR6, URZ, 0x1, !UP0 ;  /* 0x000000013f067887 */ /* 0x000fcc000c000000 */
[----:B------:R-:W-:-:S13]  /*44c0*/  ISETP.NE.AND P0, PT, RZ, UR6, PT ;  /* 0x00000006ff007c0c */ /* 0x000fda000bf05270 */
[----:B------:R-:W-:Y:S05]  /*44d0*/  @!P0 BRA `(.L_x_32) ;  /* 0x0000000c00c48947 */ /* 0x000fea0003800000 */
[----:B------:R-:W-:Y:S02]  /*44e0*/  WARPGROUP.DEPBAR.LE gsb0, 0x0 ;  /* 0x00008000000079c5 */ /* 0x000fe40000010000 */
[----:B-----5:R-:W-:Y:S01]  /*44f0*/  FADD R227, R89, R227 ;  /* 0x000000e359e37221 */ /* 0x020fe20000000000 */
[----:B------:R-:W-:-:S04]  /*4500*/  FADD R228, R88, R228 ;  /* 0x000000e458e47221 */ /* 0x000fc80000000000 */
[----:B------:R1:W-:Y:S04]  /*4510*/  STL [R1+0x88], R227 ;  /* 0x000088e301007387 */ /* 0x0003e80000100800 */
[----:B-1----:R-:W2:Y:S04]  /*4520*/  LDL.LU R227, [R1+0x6c] ;  /* 0x00006c0001e37983 */ /* 0x002ea80000300800 */
[----:B--2---:R1:W-:Y:S04]  /*4530*/  STL [R1+0x8c], R227 ;  /* 0x00008ce301007387 */ /* 0x0043e80000100800 */
        /* <DEDUP_REMOVED lines=52> */
[----:B-1----:R-:W2:Y:S01]  /*4880*/  LDL.LU R227, [R1] ;  /* 0x0000000001e37983 */ /* 0x002ea20000300800 */
[----:B------:R-:W-:Y:S01]  /*4890*/  FADD R226, R90, R226 ;  /* 0x000000e25ae27221 */ /* 0x000fe20000000000 */
        /* <DEDUP_REMOVED lines=97> */
[----:B--2---:R-:W-:-:S05]  /*4eb0*/  FADD R227, R60, R227 ;  /* 0x000000e33ce37221 */ /* 0x004fca0000000000 */
[----:B------:R1:W-:Y:S04]  /*4ec0*/  STL [R1], R227 ;  /* 0x000000e301007387 */ /* 0x0003e80000100800 */
[----:B-1----:R-:W2:Y:S02]  /*4ed0*/  LDL.LU R227, [R1+0xf4] ;  /* 0x0000f40001e37983 */ /* 0x002ea40000300800 */
[----:B--2---:R-:W-:-:S05]  /*4ee0*/  FADD R227, R61, R227 ;  /* 0x000000e33de37221 */ /* 0x004fca0000000000 */
[----:B------:R1:W-:Y:S04]  /*4ef0*/  STL [R1+0x4], R227 ;  /* 0x000004e301007387 */ /* 0x0003e80000100800 */
        /* <DEDUP_REMOVED lines=78> */
[----:B-1----:R1:W5:Y:S02]  /*53e0*/  LDL.LU R227, [R1+0x88] ;  /* 0x0000880001e37983 */ /* 0x0023640000300800 */
.L_x_32:
[----:B------:R-:W-:Y:S02]  /*53f0*/  WARPGROUP.DEPBAR.LE gsb0, 0x0 ;  /* 0x00008000000079c5 */ /* 0x000fe40000010000 */
[----:B------:R-:W2:Y:S02]  /*5400*/  LDC R24, c[0x0][0x28c] ;  /* 0x0000a300ff187b82 */ /* 0x000ea40000000800 */
[----:B--2---:R-:W-:-:S13]  /*5410*/  ISETP.GE.AND P0, PT, R24, 0x1, PT ;  /* 0x000000011800780c */ /* 0x004fda0003f06270 */
[----:B------:R-:W-:Y:S05]  /*5420*/  @!P0 BRA `(.L_x_33) ;  /* 0x0000000000688947 */ /* 0x000fea0003800000 */
[----:B------:R-:W-:-:S06]  /*5430*/  UISETP.NE.AND UP0, UPT, UR22, 0x3, UPT ;  /* 0x000000031600788c */ /* 0x000fcc000bf05270 */
[----:B------:R-:W-:-:S13]  /*5440*/  PLOP3.LUT P0, PT, PT, PT, UP0, 0x80, 0x0 ;  /* 0x000000000000781c */ /* 0x000fda0003f0f008 */
[----:B------:R-:W-:Y:S05]  /*5450*/  @!P0 BRA `(.L_x_34) ;  /* 0x0000000000048947 */ /* 0x000fea0003800000 */
[----:B------:R-:W-:Y:S01]  /*5460*/  BPT.TRAP 0x1 ;  /* 0x000000040000795c */ /* 0x000fe20000300000 */
.L_x_34:
[----:B-----5:R2:W-:Y:S04]  /*5470*/  STL [R1+0x8c], R2 ;  /* 0x00008c0201007387 */ /* 0x0205e80000100800 */
[----:B--2---:R-:W2:Y:S04]  /*5480*/  LDL R2, [R1+0x70] ;  /* 0x0000700001027983 */ /* 0x004ea80000100800 */
[----:B------:R3:W-:Y:S04]  /*5490*/  STL [R1+0x88], R0 ;  /* 0x0000880001007387 */ /* 0x0007e80000100800 */
[----:B---3--:R-:W3:Y:S01]  /*54a0*/  LDL R0, [R1+0x74] ;  /* 0x0000740001007983 */ /* 0x008ee20000100800 */
[----:B------:R-:W-:Y:S01]  /*54b0*/  UISETP.LT.AND UP1, UPT, UR9, 0x1, UPT ;  /* 0x000000010900788c */ /* 0x000fe2000bf21270 */
[----:B------:R-:W-:Y:S01]  /*54c0*/  IMAD.U32 R25, RZ, RZ, UR11 ;  /* 0x0000000bff197e24 */ /* 0x000fe2000f8e00ff */
[----:B--2---:R-:W-:-:S02]  /*54d0*/  ISETP.NE.AND P0, PT, R2, RZ, PT ;  /* 0x000000ff0200720c */ /* 0x004fc40003f05270 */
[----:B------:R2:W5:Y:S11]  /*54e0*/  LDL.LU R2, [R1+0x8c] ;  /* 0x00008c0001027983 */ /* 0x0005760000300800 */
[----:B------:R-:W-:-:S05]  /*54f0*/  VOTEU.ANY UP0, P0 ;  /* 0x00000000003f7886 */ /* 0x000fca0000000100 */
[----:B------:R-:W-:-:S04]  /*5500*/  @UP0 USEL UR6, UR9, 0x1, UP1 ;  /* 0x0000000109060887 */ /* 0x000fc80008800000 */
[----:B------:R-:W-:-:S06]  /*5510*/  @UP0 UIADD3 UR6, UR5, UR9, -UR6 ;  /* 0x0000000905060290 */ /* 0x000fcc000fffe806 */
[----:B------:R-:W-:-:S04]  /*5520*/  IMAD.U32 R24, RZ, RZ, UR6 ;  /* 0x00000006ff187e24 */ /* 0x000fc8000f8e00ff */
[----:B------:R-:W-:-:S05]  /*5530*/  @P0 IMAD.SHL.U32 R24, R24, 0x8, RZ ;  /* 0x0000000818180824 */ /* 0x000fca00078e00ff */
[----:B------:R-:W-:-:S04]  /*5540*/  @P0 LOP3.LUT R24, R24, 0x18, RZ, 0xc0, !PT ;  /* 0x0000001818180812 */ /* 0x000fc800078ec0ff */
[----:B------:R-:W-:-:S04]  /*5550*/  @P0 IADD3 R24, R25, 0x20, R24 ;  /* 0x0000002019180810 */ /* 0x000fc80007ffe018 */
[----:B---3--:R-:W-:Y:S02]  /*5560*/  @P0 PRMT R24, R0, 0x654, R24 ;  /* 0x0000065400180816 */ /* 0x008fe40000000018 */
[----:B------:R2:W5:Y:S01]  /*5570*/  LDL.LU R0, [R1+0x88] ;  /* 0x0000880001007983 */ /* 0x0005620000300800 */
[----:B------:R-:W-:Y:S01]  /*5580*/  UISETP.GT.U32.AND UP0, UPT, UR13, 0x1, UPT ;  /* 0x000000010d00788c */ /* 0x000fe2000bf04070 */
[----:B------:R2:W-:Y:S05]  /*5590*/  @P0 SYNCS.ARRIVE.TRANS64.RED.A1T0 RZ, [R24+URZ], RZ ;  /* 0x000000ff18ff09a7 */ /* 0x0005ea000810043f */
[----:B------:R-:W-:-:S13]  /*55a0*/  PLOP3.LUT P0, PT, PT, PT, UP0, 0x80, 0x0 ;  /* 0x000000000000781c */ /* 0x000fda0003f0f008 */
[----:B--2---:R-:W-:Y:S05]  /*55b0*/  @P0 BRA `(.L_x_33) ;  /* 0x0000000000040947 */ /* 0x004fea0003800000 */
[----:B------:R-:W-:Y:S01]  /*55c0*/  BPT.TRAP 0x1 ;  /* 0x000000040000795c */ /* 0x000fe20000300000 */
.L_x_33:
[----:B------:R2:W-:Y:S01]  /*55d0*/  STL [R1+0x90], R3 ;  /* 0x0000900301007387 */ /* 0x0005e20000100800 */
[----:B------:R-:W3:Y:S01]  /*55e0*/  LDC R28, c[0x0][0x288] ;  /* 0x0000a200ff1c7b82 */ /* 0x000ee20000000800 */
[----:B------:R-:W-:Y:S02]  /*55f0*/  ULDC UR6, c[0x0][0x284] ;  /* 0x0000a10000067ab9 */ /* 0x000fe40000000800 */
[----:B--2---:R-:W2:Y:S04]  /*5600*/  LDL.LU R3, [R1+0x80] ;  /* 0x0000800001037983 */ /* 0x004ea80000300800 */
[----:B-----5:R4:W-:Y:S04]  /*5610*/  STL [R1+0x8c], R2 ;  /* 0x00008c0201007387 */ /* 0x0209e80000100800 */
[----:B----4-:R-:W4:Y:S04]  /*5620*/  LDL.LU R2, [R1+0x84] ;  /* 0x0000840001027983 */ /* 0x010f280000300800 */
[----:B------:R0:W-:Y:S02]  /*5630*/  STL [R1+0x88], R0 ;  /* 0x0000880001007387 */ /* 0x0001e40000100800 */
[----:B0-----:R-:W0:Y:S02]  /*5640*/  S2R R0, SR_TID.X ;  /* 0x0000000000007919 */ /* 0x001e240000002100 */
[----:B0-----:R-:W-:-:S02]  /*5650*/  SHF.R.U32.HI R24, RZ, 0x2, R0 ;  /* 0x00000002ff187819 */ /* 0x001fc40000011600 */
[----:B------:R-:W-:Y:S02]  /*5660*/  LOP3.LUT R26, R0, 0x60, RZ, 0xc0, !PT ;  /* 0x00000060001a7812 */ /* 0x000fe400078ec0ff */
[----:B------:R-:W-:Y:S02]  /*5670*/  SHF.R.U32.HI R27, RZ, 0x7, R0 ;  /* 0x00000007ff1b7819 */ /* 0x000fe40000011600 */
[----:B------:R-:W-:Y:S02]  /*5680*/  LOP3.LUT R25, R24, 0x7, RZ, 0xc0, !PT ;  /* 0x0000000718197812 */ /* 0x000fe400078ec0ff */
[----:B------:R-:W-:Y:S02]  /*5690*/  SHF.R.U32.HI R26, RZ, 0x1, R26 ;  /* 0x00000001ff1a7819 */ /* 0x000fe4000001161a */
[----:B------:R-:W-:Y:S02]  /*56a0*/  LOP3.LUT R24, R27, 0x1, RZ, 0xc0, !PT ;  /* 0x000000011b187812 */ /* 0x000fe400078ec0ff */
[----:B------:R-:W-:Y:S01]  /*56b0*/  IADD3 R31, RZ, -R26, -R25 ;  /* 0x8000001aff1f7210 */ /* 0x000fe20007ffe819 */
[C---:B------:R-:W-:Y:S01]  /*56c0*/  IMAD.SHL.U32 R32, R0.reuse, 0x2, RZ ;  /* 0x0000000200207824 */ /* 0x040fe200078e00ff */
[----:B------:R-:W-:Y:S01]  /*56d0*/  LOP3.LUT R27, R0, 0x3, RZ, 0xc0, !PT ;  /* 0x00000003001b7812 */ /* 0x000fe200078ec0ff */
[----:B------:R-:W-:-:S02]  /*56e0*/  IMAD.SHL.U32 R30, R24, 0x40, RZ ;  /* 0x00000040181e7824 */ /* 0x000fc400078e00ff */
[----:B------:R-:W-:Y:S02]  /*56f0*/  IMAD R31, R24, -0x40, R31 ;  /* 0xffffffc0181f7824 */ /* 0x000fe400078e021f */
[----:B--2---:R-:W-:Y:S02]  /*5700*/  IMAD.SHL.U32 R29, R3, 0x80, RZ ;  /* 0x00000080031d7824 */ /* 0x004fe400078e00ff */
[----:B------:R0:W5:Y:S01]  /*5710*/  LDL.LU R3, [R1+0x90] ;  /* 0x0000900001037983 */ /* 0x0001620000300800 */
[----:B------:R-:W-:Y:S01]  /*5720*/  LOP3.LUT R43, R30, 0x40, R25, 0xe2, !PT ;  /* 0x000000401e2b7812 */ /* 0x000fe200078ee219 */
[----:B---3--:R-:W-:Y:S01]  /*5730*/  IMAD R42, R27, -0x2, R28 ;  /* 0xfffffffe1b2a7824 */ /* 0x008fe200078e021c */
[----:B------:R-:W-:Y:S01]  /*5740*/  ISETP.GE.AND P0, PT, R29, R28, PT ;  /* 0x0000001c1d00720c */ /* 0x000fe20003f06270 */
[C---:B----4-:R-:W-:Y:S02]  /*5750*/  IMAD.SHL.U32 R24, R2.reuse, 0x100, RZ ;  /* 0x0000010002187824 */ /* 0x050fe400078e00ff */
[----:B------:R-:W-:-:S02]  /*5760*/  IMAD.WIDE R38, R2, 0x100, RZ ;  /* 0x0000010002267825 */ /* 0x000fc400078e02ff */
[----:B------:R0:W5:Y:S04]  /*5770*/  LDL.LU R2, [R1+0x8c] ;  /* 0x00008c0001027983 */ /* 0x0001680000300800 */
[----:B------:R0:W5:Y:S01]  /*5780*/  LDL.LU R0, [R1+0x88] ;  /* 0x0000880001007983 */ /* 0x0001620000300800 */
[----:B------:R-:W-:Y:S01]  /*5790*/  ISETP.GE.OR P0, PT, R24, UR6, P0 ;  /* 0x0000000618007c0c */ /* 0x000fe20008706670 */
[----:B------:R-:W-:Y:S01]  /*57a0*/  IMAD.IADD R42, R42, 0x1, -R29 ;  /* 0x000000012a2a7824 */ /* 0x000fe200078e0a1d */
[----:B------:R-:W-:Y:S01]  /*57b0*/  IADD3 R41, -R24, UR6, R31 ;  /* 0x0000000618297c10 */ /* 0x000fe2000fffe11f */
[----:B------:R-:W-:Y:S01]  /*57c0*/  IMAD.MOV.U32 R40, RZ, RZ, -0x1 ;  /* 0xffffffffff287424 */ /* 0x000fe200078e00ff */
[----:B------:R-:W-:Y:S02]  /*57d0*/  LOP3.LUT R43, R38, R43, R26, 0xfe, !PT ;  /* 0x0000002b262b7212 */ /* 0x000fe400078efe1a */
[----:B------:R-:W-:-:S07]  /*57e0*/  LOP3.LUT R32, R29, 0x6, R32, 0xf8, !PT ;  /* 0x000000061d207812 */ /* 0x000fce00078ef820 */
[----:B0-----:R-:W-:Y:S05]  /*57f0*/  @P0 BRA `(.L_x_35) ;  /* 0x00000090000c0947 */ /* 0x001fea0003800000 */
[----:B------:R-:W0:Y:S01]  /*5800*/  LDC.64 R28, c[0x0][0x5c8] ;  /* 0x00017200ff1c7b82 */ /* 0x000e220000000a00 */
[----:B------:R-:W-:Y:S01]  /*5810*/  USHF.R.S32.HI UR7, URZ, 0x1f, UR12 ;  /* 0x0000001f3f077899 */ /* 0x000fe2000801140c */
[--C-:B------:R-:W-:Y:S01]  /*5820*/  SHF.R.S32.HI R33, RZ, 0x1f, R32.reuse ;  /* 0x0000001fff217819 */ /* 0x100fe20000011420 */
[----:B------:R-:W-:Y:S01]  /*5830*/  ULDC.64 UR10, c[0x0][0x5d0] ;  /* 0x00017400000a7ab9 */ /* 0x000fe20000000a00 */
[----:B------:R-:W-:Y:S01]  /*5840*/  BSSY B0, `(.L_x_35) ;  /* 0x00008fe000007945 */ /* 0x000fe20003800000 */
[----:B------:R-:W-:Y:S02]  /*5850*/  UIMAD UR6, UR7, UR10, URZ ;  /* 0x0000000a070672a4 */ /* 0x000fe4000f8e023f */
[----:B------:R-:W-:Y:S02]  /*5860*/  IMAD.U32 R27, RZ, RZ, UR10 ;  /* 0x0000000aff1b7e24 */ /* 0x000fe4000f8e00ff */
[----:B------:R-:W-:Y:S02]  /*5870*/  UIMAD UR6, UR12, UR11, UR6 ;  /* 0x0000000b0c0672a4 */ /* 0x000fe4000f8e0206 */
[----:B------:R-:W-:Y:S01]  /*5880*/  IMAD.WIDE.U32 R26, R27, UR12, R32 ;  /* 0x0000000c1b1a7c25 */ /* 0x000fe2000f8e0020 */
[----:B------:R-:W-:-:S03]  /*5890*/  ULDC.64 UR10, c[0x0][0x5c0] ;  /* 0x00017000000a7ab9 */ /* 0x000fc60000000a00 */
[----:B------:R-:W-:Y:S02]  /*58a0*/  VIADD R27, R27, UR6 ;  /* 0x000000061b1b7c36 */ /* 0x000fe40008000000 */
[-C--:B0-----:R-:W-:Y:S01]  /*58b0*/  IMAD R24, R39, R28.reuse, RZ ;  /* 0x0000001c27187224 */ /* 0x081fe200078e02ff */
[----:B------:R-:W-:Y:S01]  /*58c0*/  SHF.L.U64.HI R34, R28, 0x3, R29 ;  /* 0x000000031c227819 */ /* 0x000fe2000001021d */
[----:B------:R-:W-:-:S04]  /*58d0*/  IMAD.WIDE.U32 R26, R43, R28, R26 ;  /* 0x0000001c2b1a7225 */ /* 0x000fc800078e001a */
[----:B------:R-:W-:Y:S01]  /*58e0*/  IMAD R25, R43, R29, R24 ;  /* 0x0000001d2b197224 */ /* 0x000fe200078e0218 */
[----:B------:R-:W-:Y:S01]  /*58f0*/  IADD3 R24, P2, R26, UR10, RZ ;  /* 0x0000000a1a187c10 */ /* 0x000fe2000ff5e0ff */
[C---:B------:R-:W-:Y:S01]  /*5900*/  IMAD.SHL.U32 R35, R28.reuse, 0x8, RZ ;  /* 0x000000081c237824 */ /* 0x040fe200078e00ff */
[----:B------:R-:W-:Y:S01]  /*5910*/  LEA R30, P3, R28, R26, 0x7 ;  /* 0x0000001a1c1e7211 */ /* 0x000fe200078638ff */
[----:B------:R-:W-:-:S03]  /*5920*/  IMAD.IADD R27, R27, 0x1, R25 ;  /* 0x000000011b1b7824 */ /* 0x000fc600078e0219 */
[----:B------:R-:W-:Y:S02]  /*5930*/  IADD3 R26, P1, P0, R26, UR10, R35 ;  /* 0x0000000a1a1a7c10 */ /* 0x000fe4000f83e023 */
[----:B------:R-:W-:Y:S02]  /*5940*/  IADD3.X R25, R27, UR11, RZ, P2, !PT ;  /* 0x0000000b1b197c10 */ /* 0x000fe400097fe4ff */
[----:B------:R-:W-:Y:S02]  /*5950*/  FSETP.NEU.AND P2, PT, RZ, UR21, PT ;  /* 0x00000015ff007c0b */ /* 0x000fe4000bf4d000 */
[----:B------:R-:W-:Y:S02]  /*5960*/  LEA.HI.X R31, R28, R27, R29, 0x7, P3 ;  /* 0x0000001b1c1f7211 */ /* 0x000fe400018f3c1d */
[C---:B------:R-:W-:Y:S02]  /*5970*/  IADD3 R28, P3, R30.reuse, UR10, RZ ;  /* 0x0000000a1e1c7c10 */ /* 0x040fe4000ff7e0ff */
[----:B------:R-:W-:-:S02]  /*5980*/  IADD3 R30, P5, P6, R30, UR10, R35 ;  /* 0x0000000a1e1e7c10 */ /* 0x000fc4000febe023 */
[----:B------:R-:W-:Y:S02]  /*5990*/  IADD3.X R29, R31, UR11, RZ, P3, !PT ;  /* 0x0000000b1f1d7c10 */ /* 0x000fe40009ffe4ff */
[--C-:B------:R-:W-:Y:S02]  /*59a0*/  IADD3.X R27, R27, UR11, R34.reuse, P1, P0 ;  /* 0x0000000b1b1b7c10 */ /* 0x100fe40008fe0422 */
[----:B------:R-:W-:Y:S01]  /*59b0*/  IADD3.X R31, R31, UR11, R34, P5, P6 ;  /* 0x0000000b1f1f7c10 */ /* 0x000fe2000afec422 */
[----:B------:R-:W-:Y:S06]  /*59c0*/  @!P2 BRA `(.L_x_36) ;  /* 0x0000006c0014a947 */ /* 0x000fec0003800000 */
[----:B------:R-:W-:Y:S01]  /*59d0*/  ULDC.64 UR10, c[0x0][0x5b8] ;  /* 0x00016e00000a7ab9 */ /* 0x000fe20000000a00 */
[----:B------:R-:W-:Y:S01]  /*59e0*/  ISETP.GE.AND P0, PT, R41, 0x1, PT ;  /* 0x000000012900780c */ /* 0x000fe20003f06270 */
[----:B------:R-:W-:Y:S02]  /*59f0*/  UIMAD UR6, UR7, UR10, URZ ;  /* 0x0000000a070672a4 */ /* 0x000fe4000f8e023f */
[----:B------:R-:W-:Y:S01]  /*5a00*/  IMAD.U32 R35, RZ, RZ, UR10 ;  /* 0x0000000aff237e24 */ /* 0x000fe2000f8e00ff */
[----:B------:R-:W-:Y:S01]  /*5a10*/  BSSY B1, `(.L_x_37) ;  /* 0x0000010000017945 */ /* 0x000fe20003800000 */
[----:B------:R-:W-:Y:S01]  /*5a20*/  ISETP.LT.OR P3, PT, R42, 0x1, !P0 ;  /* 0x000000012a00780c */ /* 0x000fe20004761670 */
[----:B------:R-:W-:Y:S02]  /*5a30*/  UIMAD UR6, UR12, UR11, UR6 ;  /* 0x0000000b0c0672a4 */ /* 0x000fe4000f8e0206 */
[----:B------:R-:W-:Y:S01]  /*5a40*/  IMAD.WIDE.U32 R32, R35, UR12, R32 ;  /* 0x0000000c23207c25 */ /* 0x000fe2000f8e0020 */
[----:B------:R-:W-:-:S03]  /*5a50*/  ULDC.64 UR10, c[0x0][0x5a8] ;  /* 0x00016a00000a7ab9 */ /* 0x000fc60000000a00 */
[----:B------:R-:W-:Y:S02]  /*5a60*/  IMAD.MOV.U32 R36, RZ, RZ, R32 ;  /* 0x000000ffff247224 */ /* 0x000fe400078e0020 */
[----:B------:R-:W-:Y:S01]  /*5a70*/  VIADD R37, R33, UR6 ;  /* 0x0000000621257c36 */ /* 0x000fe20008000000 */
[----:B------:R-:W-:Y:S02]  /*5a80*/  ULDC.64 UR6, c[0x0][0x5b0] ;  /* 0x00016c0000067ab9 */ /* 0x000fe40000000a00 */
[----:B------:R-:W-:Y:S02]  /*5a90*/  IMAD R34, R39, UR6, RZ ;  /* 0x0000000627227c24 */ /* 0x000fe4000f8e02ff */
[----:B------:R-:W-:-:S04]  /*5aa0*/  IMAD.WIDE.U32 R32, R43, UR6, R36 ;  /* 0x000000062b207c25 */ /* 0x000fc8000f8e0024 */
[--C-:B------:R-:W-:Y:S01]  /*5ab0*/  IMAD R35, R43, UR7, R34.reuse ;  /* 0x000000072b237c24 */ /* 0x100fe2000f8e0222 */
[----:B------:R-:W-:Y:S02]  /*5ac0*/  IADD3 R32, P1, R32, UR10, RZ ;  /* 0x0000000a20207c10 */ /* 0x000fe4000ff3e0ff */
[----:B------:R-:W-:Y:S02]  /*5ad0*/  PRMT R34, RZ, 0x7610, R34 ;  /* 0x00007610ff227816 */ /* 0x000fe40000000022 */
[----:B------:R-:W-:Y:S01]  /*5ae0*/  IADD3.X R33, R33, UR11, R35, P1, !PT ;  /* 0x0000000b21217c10 */ /* 0x000fe20008ffe423 */
[----:B------:R-:W-:Y:S08]  /*5af0*/  @P3 BRA `(.L_x_38) ;  /* 0x0000000000043947 */ /* 0x000ff00003800000 */
[----:B------:R0:W5:Y:S02]  /*5b00*/  LDG.E.U8 R34, desc[UR14][R32.64] ;  /* 0x0000000e20227981 */ /* 0x000164000c1e1100 */
.L_x_38:
[----:B------:R-:W-:Y:S05]  /*5b10*/  BSYNC B1 ;  /* 0x0000000000017941 */ /* 0x000fea0003800000 */
.L_x_37:
[----:B-----5:R-:W-:Y:S01]  /*5b20*/  LOP3.LUT R34, R34, 0xff, RZ, 0xc0, !PT ;  /* 0x000000ff22227812 */ /* 0x020fe200078ec0ff */
[----:B------:R-:W-:Y:S01]  /*5b30*/  BSSY B1, `(.L_x_39) ;  /* 0x000000b000017945 */ /* 0x000fe20003800000 */
[----:B------:R-:W-:Y:S02]  /*5b40*/  ISETP.LT.OR P2, PT, R42, 0x2, !P0 ;  /* 0x000000022a00780c */ /* 0x000fe40004741670 */
[----:B------:R-:W-:-:S05]  /*5b50*/  F2FP.F16.E5M2.UNPACK_B R34, R34 ;  /* 0x00000022ff22723e */ /* 0x000fca00020004ff */
[----:B------:R-:W-:-:S05]  /*5b60*/  HADD2.F32 R34, -RZ, R34.H0_H0 ;  /* 0x20000022ff227230 */ /* 0x000fca0000004100 */
[----:B------:R-:W-:Y:S01]  /*5b70*/  FMUL R35, R34, UR21 ;  /* 0x0000001522237c20 */ /* 0x000fe20008400000 */
[----:B------:R-:W-:-:S03]  /*5b80*/  PRMT R34, RZ, 0x7610, R34 ;  /* 0x00007610ff227816 */ /* 0x000fc60000000022 */
[----:B------:R-:W-:-:S05]  /*5b90*/  FFMA R35, R228, UR20, R35 ;  /* 0x00000014e4237c23 */ /* 0x000fca0008000023 */
[----:B------:R-:W-:-:S05]  /*5ba0*/  F2FP.SATFINITE.E5M2.F32.PACK_AB_MERGE_C R35, RZ, R35, RZ ;  /* 0x00000023ff23723e */ /* 0x000fca00048060ff */
[----:B------:R2:W-:Y:S01]  /*5bb0*/  @!P3 STG.E.U8 desc[UR14][R24.64], R35 ;  /* 0x000000231800b986 */ /* 0x0005e2000c10110e */
[----:B------:R-:W-:Y:S05]  /*5bc0*/  @P2 BRA `(.L_x_40) ;  /* 0x0000000000042947 */ /* 0x000fea0003800000 */
[----:B------:R3:W5:Y:S02]  /*5bd0*/  LDG.E.U8 R34, desc[UR14][R32.64+0x1] ;  /* 0x0000010e20227981 */ /* 0x000764000c1e1100 */
.L_x_40:
[----:B------:R-:W-:Y:S05]  /*5be0*/  BSYNC B1 ;  /* 0x0000000000017941 */ /* 0x000fea0003800000 */
.L_x_39:
[----:B-----5:R-:W-:Y:S01]  /*5bf0*/  LOP3.LUT R34, R34, 0xff, RZ, 0xc0, !PT ;  /* 0x000000ff22227812 */ /* 0x020fe200078ec0ff */
[----:B------:R-:W-:Y:S01]  /*5c00*/  BSSY B1, `(.L_x_41) ;  /* 0x0000013000017945 */ /* 0x000fe20003800000 */
[----:B------:R-:W-:Y:S02]  /*5c10*/  IADD3 R45, P1, R43, 0x8, RZ ;  /* 0x000000082b2d7810 */ /* 0x000fe40007f3e0ff */
[----:B------:R-:W-:-:S03]  /*5c20*/  F2FP.F16.E5M2.UNPACK_B R34, R34 ;  /* 0x00000022ff22723e */ /* 0x000fc600020004ff */
[----:B--2---:R-:W-:Y:S01]  /*5c30*/  IMAD.X R35, RZ, RZ, R39, P1 ;  /* 0x000000ffff237224 */ /* 0x004fe200008e0627 */
[----:B------:R-:W-:Y:S01]  /*5c40*/  ISETP.GE.AND P1, PT, R41, 0x9, PT ;  /* 0x000000092900780c */ /* 0x000fe20003f26270 */
[----:B------:R-:W-:Y:S02]  /*5c50*/  HADD2.F32 R34, -RZ, R34.H0_H0 ;  /* 0x20000022ff227230 */ /* 0x000fe40000004100 */
[----:B------:R-:W-:Y:S01]  /*5c60*/  IMAD R46, R35, UR6, RZ ;  /* 0x00000006232e7c24 */ /* 0x000fe2000f8e02ff */
[----:B------:R-:W-:Y:S02]  /*5c70*/  ISETP.LT.OR P5, PT, R42, 0x1, !P1 ;  /* 0x000000012a00780c */ /* 0x000fe40004fa1670 */
[----:B------:R-:W-:Y:S01]  /*5c80*/  FMUL R44, R34, UR21 ;  /* 0x00000015222c7c20 */ /* 0x000fe20008400000 */
[----:B------:R-:W-:-:S04]  /*5c90*/  IMAD.WIDE.U32 R34, R45, UR6, R36 ;  /* 0x000000062d227c25 */ /* 0x000fc8000f8e0024 */
[----:B------:R-:W-:Y:S01]  /*5ca0*/  FFMA R44, R227, UR20, R44 ;  /* 0x00000014e32c7c23 */ /* 0x000fe2000800002c */
[----:B------:R-:W-:Y:S01]  /*5cb0*/  IMAD R45, R45, UR7, R46 ;  /* 0x000000072d2d7c24 */ /* 0x000fe2000f8e022e */
[----:B------:R-:W-:-:S03]  /*5cc0*/  IADD3 R34, P3, R34, UR10, RZ ;  /* 0x0000000a22227c10 */ /* 0x000fc6000ff7e0ff */
[----:B------:R-:W-:Y:S02]  /*5cd0*/  F2FP.SATFINITE.E5M2.F32.PACK_AB_MERGE_C R47, RZ, R44, RZ ;  /* 0x0000002cff2f723e */ /* 0x000fe400048060ff */
[----:B------:R-:W-:Y:S02]  /*5ce0*/  IADD3.X R35, R35, UR11, R45, P3, !PT ;  /* 0x0000000b23237c10 */ /* 0x000fe40009ffe42d */
[----:B------:R-:W-:Y:S01]  /*5cf0*/  PRMT R44, RZ, 0x7610, R44 ;  /* 0x00007610ff2c7816 */ /* 0x000fe2000000002c */
[----:B------:R2:W-:Y:S01]  /*5d00*/  @!P2 STG.E.U8 desc[UR14][R24.64+0x1], R47 ;  /* 0x0000012f1800a986 */ /* 0x0005e2000c10110e */
[----:B------:R-:W-:Y:S05]  /*5d10*/  @P5 BRA `(.L_x_42) ;  /* 0x0000000000045947 */ /* 0x000fea0003800000 */
[----:B------:R4:W5:Y:S02]  /*5d20*/  LDG.E.U8 R44, desc[UR14][R34.64] ;  /* 0x0000000e222c7981 */ /* 0x000964000c1e1100 */
.L_x_42:
[----:B------:R-:W-:Y:S05]  /*5d30*/  BSYNC B1 ;  /* 0x0000000000017941 */ /* 0x000fea0003800000 */
.L_x_41:
        /* <DEDUP_REMOVED lines=12> */
.L_x_44:
[----:B------:R-:W-:Y:S05]  /*5e00*/  BSYNC B1 ;  /* 0x0000000000017941 */ /* 0x000fea0003800000 */
.L_x_43:
[----:B-----5:R-:W-:Y:S01]  /*5e10*/  LOP3.LUT R44, R44, 0xff, RZ, 0xc0, !PT ;  /* 0x000000ff2c2c7812 */ /* 0x020fe200078ec0ff */
[----:B------:R-:W-:Y:S01]  /*5e20*/  BSSY B1, `(.L_x_45) ;  /* 0x000000b000017945 */ /* 0x000fe20003800000 */
[----:B------:R-:W-:Y:S02]  /*5e30*/  ISETP.LT.OR P3, PT, R42, 0x9, !P0 ;  /* 0x000000092a00780c */ /* 0x000fe40004761670 */
[----:B------:R-:W-:-:S05]  /*5e40*/  F2FP.F16.E5M2.UNPACK_B R44, R44 ;  /* 0x0000002cff2c723e */ /* 0x000fca00020004ff */
[----:B------:R-:W-:-:S05]  /*5e50*/  HADD2.F32 R44, -RZ, R44.H0_H0 ;  /* 0x2000002cff2c7230 */ /* 0x000fca0000004100 */
[----:B------:R-:W-:-:S04]  /*5e60*/  FMUL R44, R44, UR21 ;  /* 0x000000152c2c7c20 */ /* 0x000fc80008400000 */
[----:B------:R-:W-:-:S05]  /*5e70*/  FFMA R44, R225, UR20, R44 ;  /* 0x00000014e12c7c23 */ /* 0x000fca000800002c */
[----:B0-----:R-:W-:Y:S02]  /*5e80*/  F2FP.SATFINITE.E5M2.F32.PACK_AB_MERGE_C R45, RZ, R44, RZ ;  /* 0x0000002cff2d723e */ /* 0x001fe400048060ff */
[----:B------:R-:W-:-:S03]  /*5e90*/  PRMT R44, RZ, 0x7610, R44 ;  /* 0x00007610ff2c7816 */ /* 0x000fc6000000002c */
[----:B------:R0:W-:Y:S01]  /*5ea0*/  @!P2 STG.E.U8 desc[UR14][R26.64+0x1], R45 ;  /* 0x0000012d1a00a986 */ /* 0x0001e2000c10110e */
[----:B------:R-:W-:Y:S05]  /*5eb0*/  @P3 BRA `(.L_x_46) ;  /* 0x0000000000043947 */ /* 0x000fea0003800000 */
[----:B------:R0:W5:Y:S02]  /*5ec0*/  LDG.E.U8 R44, desc[UR14][R32.64+0x8] ;  /* 0x0000080e202c7981 */ /* 0x000164000c1e1100 */
.L_x_46:
[----:B------:R-:W-:Y:S05]  /*5ed0*/  BSYNC B1 ;  /* 0x0000000000017941 */ /* 0x000fea0003800000 */
.L_x_45:
[----:B-----5:R-:W-:Y:S01]  /*5ee0*/  LOP3.LUT R44, R44, 0xff, RZ, 0xc0, !PT ;  /* 0x000000ff2c2c7812 */ /* 0x020fe200078ec0ff */
[----:B------:R-:W-:Y:S01]  /*5ef0*/  BSSY B1, `(.L_x_47) ;  /* 0x000000b000017945 */ /* 0x000fe20003800000 */
[----:B------:R-:W-:Y:S02]  /*5f00*/  ISETP.LT.OR P2, PT, R42, 0xa, !P0 ;  /* 0x0000000a2a00780c */ /* 0x000fe40004741670 */
[----:B------:R-:W-:-:S05]  /*5f10*/  F2FP.F16.E5M2.UNPACK_B R44, R44 ;  /* 0x0000002cff2c723e */ /* 0x000fca00020004ff */
[----:B------:R-:W-:-:S05]  /*5f20*/  HADD2.F32 R44, -RZ, R44.H0_H0 ;  /* 0x2000002cff2c7230 */ /* 0x000fca0000004100 */
[----:B0-----:R-:W-:Y:S01]  /*5f30*/  FMUL R45, R44, UR21 ;  /* 0x000000152c2d7c20 */ /* 0x001fe20008400000 */
[----:B------:R-:W-:-:S03]  /*5f40*/  PRMT R44, RZ, 0x7610, R44 ;  /* 0x00007610ff2c7816 */ /* 0x000fc6000000002c */
[----:B------:R-:W-:-:S05]  /*5f50*/  FFMA R45, R224, UR20, R45 ;  /* 0x00000014e02d7c23 */ /* 0x000fca000800002d */
[----:B------:R-:W-:-:S05]  /*5f60*/  F2FP.SATFINITE.E5M2.F32.PACK_AB_MERGE_C R45, RZ, R45, RZ ;  /* 0x0000002dff2d723e */ /* 0x000fca00048060ff */
[----:B------:R0:W-:Y:S01]  /*5f70*/  @!P3 STG.E.U8 desc[UR14][R24.64+0x8], R45 ;  /* 0x0000082d1800b986 */ /* 0x0001e2000c10110e */
[----:B------:R-:W-:Y:S05]  /*5f80*/  @P2 BRA `(.L_x_48) ;  /* 0x0000000000042947 */ /* 0x000fea0003800000 */
[----:B------:R0:W5:Y:S02]  /*5f90*/  LDG.E.U8 R44, desc[UR14][R32.64+0x9] ;  /* 0x0000090e202c7981 */ /* 0x000164000c1e1100 */
.L_x_48:
[----:B------:R-:W-:Y:S05]  /*5fa0*/  BSYNC B1 ;  /* 0x0000000000017941 */ /* 0x000fea0003800000 */
.L_x_47:
        /* <DEDUP_REMOVED lines=12> */
.L_x_50:
[----:B------:R-:W-:Y:S05]  /*6070*/  BSYNC B1 ;  /* 0x0000000000017941 */ /* 0x000fea0003800000 */
.L_x_49:
        /* <DEDUP_REMOVED lines=12> */
.L_x_52:
[----:B------:R-:W-:Y:S05]  /*6140*/  BSYNC B1 ;  /* 0x0000000000017941 */ /* 0x000fea0003800000 */
.L_x_51:
        /* <DEDUP_REMOVED lines=12> */
.L_x_54:
[----:B------:R-:W-:Y:S05]  /*6210*/  BSYNC B1 ;  /* 0x0000000000017941 */ /* 0x000fea0003800000 */
.L_x_53:
        /* <DEDUP_REMOVED lines=12> */
.L_x_56:
[----:B------:R-:W-:Y:S05]  /*62e0*/  BSYNC B1 ;  /* 0x0000000000017941 */ /* 0x000fea0003800000 */
.L_x_55:
        /* <DEDUP_REMOVED lines=12> */
.L_x_58:
[----:B------:R-:W-:Y:S05]  /*63b0*/  BSYNC B1 ;  /* 0x0000000000017941 */ /* 0x000fea0003800000 */
.L_x_57:
        /* <DEDUP_REMOVED lines=12> */
.L_x_60:
[----:B------:R-:W-:Y:S05]  /*6480*/  BSYNC B1 ;  /* 0x0000000000017941 */ /* 0x000fea0003800000 */
.L_x_59:
        /* <DEDUP_REMOVED lines=12> */
.L_x_62:
[----:B------:R-:W-:Y:S05]  /*6550*/  BSYNC B1 ;  /* 0x0000000000017941 */ /* 0x000fea0003800000 */
.L_x_61:
        /* <DEDUP_REMOVED lines=12> */
.L_x_64:
[----:B------:R-:W-:Y:S05]  /*6620*/  BSYNC B1 ;  /* 0x0000000000017941 */ /* 0x000fea0003800000 */
.L_x_63:
        /* <DEDUP_REMOVED lines=12> */
.L_x_66:
[----:B------:R-:W-:Y:S05]  /*66f0*/  BSYNC B1 ;  /* 0x0000000000017941 */ /* 0x000fea0003800000 */
.L_x_65:
        /* <DEDUP_REMOVED lines=12> */
.L_x_68:
[----:B------:R-:W-:Y:S05]  /*67c0*/  BSYNC B1 ;  /* 0x0000000000017941 */ /* 0x000fea0003800000 */
.L_x_67:
        /* <DEDUP_REMOVED lines=12> */
.L_x_70:
[----:B------:R-:W-:Y:S05]  /*6890*/  BSYNC B1 ;  /* 0x0000000000017941 */ /* 0x000fea0003800000 */
.L_x_69:
        /* <DEDUP_REMOVED lines=12> */
.L_x_72:
[----:B------:R-:W-:Y:S05]  /*6960*/  BSYNC B1 ;  /* 0x0000000000017941 */ /* 0x000fea0003800000 */
.L_x_71:
        /* <DEDUP_REMOVED lines=12> */
.L_x_74:
[----:B------:R-:W-:Y:S05]  /*6a30*/  BSYNC B1 ;  /* 0x0000000000017941 */ /* 0x000fea0003800000 */
.L_x_73:
        /* <DEDUP_REMOVED lines=12> */
.L_x_76:
[----:B------:R-:W-:Y:S05]  /*6b00*/  BSYNC B1 ;  /* 0x0000000000017941 */ /* 0x000fea0003800000 */
.L_x_75:
        /* <DEDUP_REMOVED lines=12> */
.L_x_78:
[----:B------:R-:W-:Y:S05]  /*6bd0*/  BSYNC B1 ;  /* 0x0000000000017941 */ /* 0x000fea0003800000 */
.L_x_77:
        /* <DEDUP_REMOVED lines=12> */
.L_x_80:
[----:B------:R-:W-:Y:S05]  /*6ca0*/  BSYNC B1 ;  /* 0x0000000000017941 */ /* 0x000fea0003800000 */
.L_x_79:
        /* <DEDUP_REMOVED lines=12> */
.L_x_82:
[----:B------:R-:W-:Y:S05]  /*6d70*/  BSYNC B1 ;  /* 0x0000000000017941 */ /* 0x000fea0003800000 */
.L_x_81:
        /* <DEDUP_REMOVED lines=12> */
.L_x_84:
[----:B------:R-:W-:Y:S05]  /*6e40*/  BSYNC B1 ;  /* 0x0000000000017941 */ /* 0x000fea0003800000 */
.L_x_83:
        /* <DEDUP_REMOVED lines=12> */
.L_x_86:
[----:B------:R-:W-:Y:S05]  /*6f10*/  BSYNC B1 ;  /* 0x0000000000017941 */ /* 0x000fea0003800000 */
.L_x_85:
        /* <DEDUP_REMOVED lines=12> */
.L_x_88:
[----:B------:R-:W-:Y:S05]  /*6fe0*/  BSYNC B1 ;  /* 0x0000000000017941 */ /* 0x000fea0003800000 */
.L_x_87:
        /* <DEDUP_REMOVED lines=12> */
.L_x_90:
[----:B------:R-:W-:Y:S05]  /*70b0*/  BSYNC B1 ;  /* 0x0000000000017941 */ /* 0x000fea0003800000 */
.L_x_89:
        /* <DEDUP_REMOVED lines=12> */
.L_x_92:
[----:B------:R-:W-:Y:S05]  /*7180*/  BSYNC B1 ;  /* 0x0000000000017941 */ /* 0x000fea0003800000 */
.L_x_91:
        /* <DEDUP_REMOVED lines=12> */
.L_x_94:
[----:B------:R-:W-:Y:S05]  /*7250*/  BSYNC B1 ;  /* 0x0000000000017941 */ /* 0x000fea0003800000 */
.L_x_93:
        /* <DEDUP_REMOVED lines=12> */
.L_x_96:
[----:B------:R-:W-:Y:S05]  /*7320*/  BSYNC B1 ;  /* 0x0000000000017941 */ /* 0x000fea0003800000 */
.L_x_95:
        /* <DEDUP_REMOVED lines=12> */
.L_x_98:
[----:B------:R-:W-:Y:S05]  /*73f0*/  BSYNC B1 ;  /* 0x0000000000017941 */ /* 0x000fea0003800000 */
.L_x_97:
        /* <DEDUP_REMOVED lines=12> */
.L_x_100:
[----:B------:R-:W-:Y:S05]  /*74c0*/  BSYNC B1 ;  /* 0x0000000000017941 */ /* 0x000fea0003800000 */
.L_x_99:
        /* <DEDUP_REMOVED lines=12> */
.L_x_102:
[----:B------:R-:W-:Y:S05]  /*7590*/  BSYNC B1 ;  /* 0x0000000000017941 */ /* 0x000fea0003800000 */
.L_x_101:
        /* <DEDUP_REMOVED lines=12> */
.L_x_104:
[----:B------:R-:W-:Y:S05]  /*7660*/  BSYNC B1 ;  /* 0x0000000000017941 */ /* 0x000fea0003800000 */
.L_x_103:
        /* <DEDUP_REMOVED lines=12> */
.L_x_106:
[----:B------:R-:W-:Y:S05]  /*7730*/  BSYNC B1 ;  /* 0x0000000000017941 */ /* 0x000fea0003800000 */
.L_x_105:
        /* <DEDUP_REMOVED lines=12> */
.L_x_108:
[----:B------:R-:W-:Y:S05]  /*7800*/  BSYNC B1 ;  /* 0x0000000000017941 */ /* 0x000fea0003800000 */
.L_x_107:
        /* <DEDUP_REMOVED lines=12> */
.L_x_110:
[----:B------:R-:W-:Y:S05]  /*78d0*/  BSYNC B1 ;  /* 0x0000000000017941 */ /* 0x000fea0003800000 */
.L_x_109:
        /* <DEDUP_REMOVED lines=12> */
.L_x_112:
[----:B------:R-:W-:Y:S05]  /*79a0*/  BSYNC B1 ;  /* 0x0000000000017941 */ /* 0x000fea0003800000 */
.L_x_111:
        /* <DEDUP_REMOVED lines=12> */
.L_x_114:
[----:B------:R-:W-:Y:S05]  /*7a70*/  BSYNC B1 ;  /* 0x0000000000017941 */ /* 0x000fea0003800000 */
.L_x_113:
        /* <DEDUP_REMOVED lines=12> */
.L_x_116:
[----:B------:R-:W-:Y:S05]  /*7b40*/  BSYNC B1 ;  /* 0x0000000000017941 */ /* 0x000fea0003800000 */
.L_x_115:
        /* <DEDUP_REMOVED lines=12> */
.L_x_118:
[----:B------:R-:W-:Y:S05]  /*7c10*/  BSYNC B1 ;  /* 0x0000000000017941 */ /* 0x000fea0003800000 */
.L_x_117:
        /* <DEDUP_REMOVED lines=12> */
.L_x_120:
[----:B------:R-:W-:Y:S05]  /*7ce0*/  BSYNC B1 ;  /* 0x0000000000017941 */ /* 0x000fea0003800000 */
.L_x_119:
        /* <DEDUP_REMOVED lines=12> */
.L_x_122:
[----:B------:R-:W-:Y:S05]  /*7db0*/  BSYNC B1 ;  /* 0x0000000000017941 */ /* 0x000fea0003800000 */
.L_x_121:
        /* <DEDUP_REMOVED lines=12> */
.L_x_124:
[----:B------:R-:W-:Y:S05]  /*7e80*/  BSYNC B1 ;  /* 0x0000000000017941 */ /* 0x000fea0003800000 */
.L_x_123:
        /* <DEDUP_REMOVED lines=12> */
.L_x_126:
[----:B------:R-:W-:Y:S05]  /*7f50*/  BSYNC B1 ;  /* 0x0000000000017941 */ /* 0x000fea0003800000 */
.L_x_125:
        /* <DEDUP_REMOVED lines=12> */
.L_x_128:
[----:B------:R-:W-:Y:S05]  /*8020*/  BSYNC B1 ;  /* 0x0000000000017941 */ /* 0x000fea0003800000 */
.L_x_127:
        /* <DEDUP_REMOVED lines=12> */
.L_x_130:
[----:B------:R-:W-:Y:S05]  /*80f0*/  BSYNC B1 ;  /* 0x0000000000017941 */ /* 0x000fea0003800000 */
.L_x_129:
        /* <DEDUP_REMOVED lines=12> */
.L_x_132:
[----:B------:R-:W-:Y:S05]  /*81c0*/  BSYNC B1 ;  /* 0x0000000000017941 */ /* 0x000fea0003800000 */
.L_x_131:
        /* <DEDUP_REMOVED lines=12> */
.L_x_134:
[----:B------:R-:W-:Y:S05]  /*8290*/  BSYNC B1 ;  /* 0x0000000000017941 */ /* 0x000fea0003800000 */
.L_x_133:
        /* <DEDUP_REMOVED lines=12> */
.L_x_136:
[----:B------:R-:W-:Y:S05]  /*8360*/  BSYNC B1 ;  /* 0x0000000000017941 */ /* 0x000fea0003800000 */
.L_x_135:
        /* <DEDUP_REMOVED lines=12> */
.L_x_138:
[----:B------:R-:W-:Y:S05]  /*8430*/  BSYNC B1 ;  /* 0x0000000000017941 */ /* 0x000fea0003800000 */
.L_x_137:
        /* <DEDUP_REMOVED lines=12> */
.L_x_140:
[----:B------:R-:W-:Y:S05]  /*8500*/  BSYNC B1 ;  /* 0x0000000000017941 */ /* 0x000fea0003800000 */
.L_x_139:
        /* <DEDUP_REMOVED lines=12> */
.L_x_142:
[----:B------:R-:W-:Y:S05]  /*85d0*/  BSYNC B1 ;  /* 0x0000000000017941 */ /* 0x000fea0003800000 */
.L_x_141:
        /* <DEDUP_REMOVED lines=12> */
.L_x_144:
[----:B------:R-:W-:Y:S05]  /*86a0*/  BSYNC B1 ;  /* 0x0000000000017941 */ /* 0x000fea0003800000 */
.L_x_143:
        /* <DEDUP_REMOVED lines=12> */
.L_x_146:
[----:B------:R-:W-:Y:S05]  /*8770*/  BSYNC B1 ;  /* 0x0000000000017941 */ /* 0x000fea0003800000 */
.L_x_145:
        /* <DEDUP_REMOVED lines=12> */
.L_x_148:
[----:B------:R-:W-:Y:S05]  /*8840*/  BSYNC B1 ;  /* 0x0000000000017941 */ /* 0x000fea0003800000 */
.L_x_147:
        /* <DEDUP_REMOVED lines=12> */
.L_x_150:
[----:B------:R-:W-:Y:S05]  /*8910*/  BSYNC B1 ;  /* 0x0000000000017941 */ /* 0x000fea0003800000 */
.L_x_149:
        /* <DEDUP_REMOVED lines=12> */
.L_x_152:
[----:B------:R-:W-:Y:S05]  /*89e0*/  BSYNC B1 ;  /* 0x0000000000017941 */ /* 0x000fea0003800000 */
.L_x_151:
        /* <DEDUP_REMOVED lines=12> */
.L_x_154:
[----:B------:R-:W-:Y:S05]  /*8ab0*/  BSYNC B1 ;  /* 0x0000000000017941 */ /* 0x000fea0003800000 */
.L_x_153:
        /* <DEDUP_REMOVED lines=12> */
.L_x_156:
[----:B------:R-:W-:Y:S05]  /*8b80*/  BSYNC B1 ;  /* 0x0000000000017941 */ /* 0x000fea0003800000 */
.L_x_155:
        /* <DEDUP_REMOVED lines=12> */
.L_x_158:
[----:B------:R-:W-:Y:S05]  /*8c50*/  BSYNC B1 ;  /* 0x0000000000017941 */ /* 0x000fea0003800000 */
.L_x_157:
        /* <DEDUP_REMOVED lines=12> */
.L_x_160:
[----:B------:R-:W-:Y:S05]  /*8d20*/  BSYNC B1 ;  /* 0x0000000000017941 */ /* 0x000fea0003800000 */
.L_x_159:
[----:B-----5:R-:W-:Y:S01]  /*8d30*/  LOP3.LUT R44, R44, 0xff, RZ, 0xc0, !PT ;  /* 0x000000ff2c2c7812 */ /* 0x020fe200078ec0ff */
[----:B------:R-:W-:Y:S01]  /*8d40*/  BSSY B1, `(.L_x_161) ;  /* 0x000000b000017945 */ /* 0x000fe20003800000 */
[----:B------:R-:W-:Y:S02]  /*8d50*/  ISETP.LT.OR P2, PT, R42, 0x79, !P1 ;  /* 0x000000792a00780c */ /* 0x000fe40004f41670 */
[----:B------:R-:W-:Y:S02]  /*8d60*/  F2FP.F16.E5M2.UNPACK_B R44, R44 ;  /* 0x0000002cff2c723e */ /* 0x000fe400020004ff */
[----:B0--3--:R-:W-:-:S03]  /*8d70*/  PRMT R32, RZ, 0x7610, R32 ;  /* 0x00007610ff207816 */ /* 0x009fc60000000020 */
[----:B------:R-:W-:-:S05]  /*8d80*/  HADD2.F32 R44, -RZ, R44.H0_H0 ;  /* 0x2000002cff2c7230 */ /* 0x000fca0000004100 */
[----:B------:R-:W-:-:S04]  /*8d90*/  FMUL R44, R44, UR21 ;  /* 0x000000152c2c7c20 */ /* 0x000fc80008400000 */
[----:B------:R-:W-:-:S05]  /*8da0*/  FFMA R44, R167, UR20, R44 ;  /* 0x00000014a72c7c23 */ /* 0x000fca000800002c */
[----:B------:R-:W-:-:S05]  /*8db0*/  F2FP.SATFINITE.E5M2.F32.PACK_AB_MERGE_C R33, RZ, R44, RZ ;  /* 0x0000002cff21723e */ /* 0x000fca00048060ff */
[----:B------:R0:W-:Y:S01]  /*8dc0*/  @!P0 STG.E.U8 desc[UR14][R24.64+0x79], R33 ;  /* 0x0000792118008986 */ /* 0x0001e2000c10110e */
[----:B------:R-:W-:Y:S05]  /*8dd0*/  @P2 BRA `(.L_x_162) ;  /* 0x0000000000042947 */ /* 0x000fea0003800000 */
[----:B------:R3:W5:Y:S02]  /*8de0*/  LDG.E.U8 R32, desc[UR14][R34.64+0x78] ;  /* 0x0000780e22207981 */ /* 0x000764000c1e1100 */
.L_x_162:
[----:B------:R-:W-:Y:S05]  /*8df0*/  BSYNC B1 ;  /* 0x0000000000017941 */ /* 0x000fea0003800000 */
.L_x_161:
[----:B-----5:R-:W-:Y:S01]  /*8e00*/  LOP3.LUT R32, R32, 0xff, RZ, 0xc0, !PT ;  /* 0x000000ff20207812 */ /* 0x020fe200078ec0ff */
[----:B------:R-:W-:Y:S01]  /*8e10*/  BSSY B1, `(.L_x_163) ;  /* 0x000000b000017945 */ /* 0x000fe20003800000 */
[----:B------:R-:W-:Y:S02]  /*8e20*/  ISETP.LT.OR P1, PT, R42, 0x7a, !P1 ;  /* 0x0000007a2a00780c */ /* 0x000fe40004f21670 */
[----:B------:R-:W-:Y:S02]  /*8e30*/  F2FP.F16.E5M2.UNPACK_B R32, R32 ;  /* 0x00000020ff20723e */ /* 0x000fe400020004ff */
[----:B0-2---:R-:W-:-:S03]  /*8e40*/  PRMT R24, RZ, 0x7610, R24 ;  /* 0x00007610ff187816 */ /* 0x005fc60000000018 */
[----:B------:R-:W-:-:S05]  /*8e50*/  HADD2.F32 R32, -RZ, R32.H0_H0 ;  /* 0x20000020ff207230 */ /* 0x000fca0000004100 */
[----:B------:R-:W-:-:S04]  /*8e60*/  FMUL R25, R32, UR21 ;  /* 0x0000001520197c20 */ /* 0x000fc80008400000 */
[----:B------:R-:W-:-:S05]  /*8e70*/  FFMA R25, R166, UR20, R25 ;  /* 0x00000014a6197c23 */ /* 0x000fca0008000019 */
[----:B------:R-:W-:-:S05]  /*8e80*/  F2FP.SATFINITE.E5M2.F32.PACK_AB_MERGE_C R25, RZ, R25, RZ ;  /* 0x00000019ff19723e */ /* 0x000fca00048060ff */
[----:B------:R0:W-:Y:S01]  /*8e90*/  @!P2 STG.E.U8 desc[UR14][R26.64+0x78], R25 ;  /* 0x000078191a00a986 */ /* 0x0001e2000c10110e */
[----:B------:R-:W-:Y:S05]  /*8ea0*/  @P1 BRA `(.L_x_164) ;  /* 0x0000000000041947 */ /* 0x000fea0003800000 */
[----:B------:R2:W5:Y:S02]  /*8eb0*/  LDG.E.U8 R24, desc[UR14][R34.64+0x79] ;  /* 0x0000790e22187981 */ /* 0x000564000c1e1100 */
.L_x_164:
[----:B------:R-:W-:Y:S05]  /*8ec0*/  BSYNC B1 ;  /* 0x0000000000017941 */ /* 0x000fea0003800000 */
.L_x_163:
[----:B-----5:R-:W-:Y:S01]  /*8ed0*/  LOP3.LUT R24, R24, 0xff, RZ, 0xc0, !PT ;  /* 0x000000ff18187812 */ /* 0x020fe200078ec0ff */
[----:B------:R-:W-:Y:S01]  /*8ee0*/  BSSY B1, `(.L_x_165) ;  /* 0x0000013000017945 */ /* 0x000fe20003800000 */
[----:B------:R-:W-:Y:S02]  /*8ef0*/  IADD3 R33, P0, R43, 0x80, RZ ;  /* 0x000000802b217810 */ /* 0x000fe40007f1e0ff */
[----:B------:R-:W-:-:S03]  /*8f00*/  F2FP.F16.E5M2.UNPACK_B R24, R24 ;  /* 0x00000018ff18723e */ /* 0x000fc600020004ff */
[----:B0-----:R-:W-:Y:S01]  /*8f10*/  IMAD.X R25, RZ, RZ, R39, P0 ;  /* 0x000000ffff197224 */ /* 0x001fe200000e0627 */
[----:B------:R-:W-:Y:S01]  /*8f20*/  ISETP.GE.AND P0, PT, R41, 0x81, PT ;  /* 0x000000812900780c */ /* 0x000fe20003f06270 */
[----:B------:R-:W-:Y:S02]  /*8f30*/  HADD2.F32 R24, -RZ, R24.H0_H0 ;  /* 0x20000018ff187230 */ /* 0x000fe40000004100 */
[----:B--234-:R-:W-:Y:S01]  /*8f40*/  IMAD R34, R25, UR6, RZ ;  /* 0x0000000619227c24 */ /* 0x01cfe2000f8e02ff */
        /* <DEDUP_REMOVED lines=12> */
.L_x_166:
[----:B------:R-:W-:Y:S05]  /*9010*/  BSYNC B1 ;  /* 0x0000000000017941 */ /* 0x000fea0003800000 */
.L_x_165:
[----:B-----5:R-:W-:Y:S01]  /*9020*/  LOP3.LUT R32, R32, 0xff, RZ, 0xc0, !PT ;  /* 0x000000ff20207812 */ /* 0x020fe200078ec0ff */
[----:B------:R-:W-:Y:S01]  /*9030*/  BSSY B1, `(.L_x_167) ;  /* 0x000000b000017945 */ /* 0x000fe20003800000 */
[----:B------:R-:W-:Y:S02]  /*9040*/  ISETP.LT.OR P2, PT, R42, 0x2, !P0 ;  /* 0x000000022a00780c */ /* 0x000fe40004741670 */
[----:B------:R-:W-:Y:S02]  /*9050*/  F2FP.F16.E5M2.UNPACK_B R32, R32 ;  /* 0x00000020ff20723e */ /* 0x000fe400020004ff */
[----:B0-----:R-:W-:-:S03]  /*9060*/  PRMT R26, RZ, 0x7610, R26 ;  /* 0x00007610ff1a7816 */ /* 0x001fc6000000001a */
[----:B------:R-:W-:-:S05]  /*9070*/  HADD2.F32 R32, -RZ, R32.H0_H0 ;  /* 0x20000020ff207230 */ /* 0x000fca0000004100 */
[----:B------:R-:W-:-:S04]  /*9080*/  FMUL R27, R32, UR21 ;  /* 0x00000015201b7c20 */ /* 0x000fc80008400000 */
[----:B------:R-:W-:-:S05]  /*9090*/  FFMA R27, R164, UR20, R27 ;  /* 0x00000014a41b7c23 */ /* 0x000fca000800001b */
[----:B------:R-:W-:-:S05]  /*90a0*/  F2FP.SATFINITE.E5M2.F32.PACK_AB_MERGE_C R27, RZ, R27, RZ ;  /* 0x0000001bff1b723e */ /* 0x000fca00048060ff */
[----:B------:R0:W-:Y:S01]  /*90b0*/  @!P3 STG.E.U8 desc[UR14][R28.64], R27 ;  /* 0x0000001b1c00b986 */ /* 0x0001e2000c10110e */
[----:B------:R-:W-:Y:S05]  /*90c0*/  @P2 BRA `(.L_x_168) ;  /* 0x0000000000042947 */ /* 0x000fea0003800000 */
[----:B------:R3:W5:Y:S02]  /*90d0*/  LDG.E.U8 R26, desc[UR14][R24.64+0x1] ;  /* 0x0000010e181a7981 */ /* 0x000764000c1e1100 */
.L_x_168:
[----:B------:R-:W-:Y:S05]  /*90e0*/  BSYNC B1 ;  /* 0x0000000000017941 */ /* 0x000fea0003800000 */
.L_x_167:
[----:B-----5:R-:W-:Y:S01]  /*90f0*/  LOP3.LUT R26, R26, 0xff, RZ, 0xc0, !PT ;  /* 0x000000ff1a1a7812 */ /* 0x020fe200078ec0ff */
[----:B------:R-:W-:Y:S01]  /*9100*/  BSSY B1, `(.L_x_169) ;  /* 0x0000013000017945 */ /* 0x000fe20003800000 */
[----:B------:R-:W-:Y:S02]  /*9110*/  IADD3 R43, P1, R43, 0x88, RZ ;  /* 0x000000882b2b7810 */ /* 0x000fe40007f3e0ff */
[----:B------:R-:W-:Y:S02]  /*9120*/  F2FP.F16.E5M2.UNPACK_B R26, R26 ;  /* 0x0000001aff1a723e */ /* 0x000fe400020004ff */
[----:B------:R-:W-:Y:S01]  /*9130*/  PRMT R32, RZ, 0x7610, R32 ;  /* 0x00007610ff207816 */ /* 0x000fe20000000020 */
[----:B------:R-:W-:Y:S01]  /*9140*/  IMAD.X R38, RZ, RZ, R39, P1 ;  /* 0x000000ffff267224 */ /* 0x000fe200008e0627 */
[----:B------:R-:W-:Y:S01]  /*9150*/  ISETP.GE.AND P1, PT, R41, 0x89, PT ;  /* 0x000000892900780c */ /* 0x000fe20003f26270 */
[----:B------:R-:W-:Y:S02]  /*9160*/  HADD2.F32 R26, -RZ, R26.H0_H0 ;  /* 0x2000001aff1a7230 */ /* 0x000fe40000004100 */
[----:B------:R-:W-:Y:S01]  /*9170*/  IMAD R38, R38, UR6, RZ ;  /* 0x0000000626267c24 */ /* 0x000fe2000f8e02ff */
[----:B------:R-:W-:Y:S01]  /*9180*/  ISETP.LT.OR P5, PT, R42, 0x1, !P1 ;  /* 0x000000012a00780c */ /* 0x000fe20004fa1670 */
[----:B------:R-:W-:-:S04]  /*9190*/  IMAD.WIDE.U32 R36, R43, UR6, R36 ;  /* 0x000000062b247c25 */ /* 0x000fc8000f8e0024 */
[----:B------:R-:W-:Y:S01]  /*91a0*/  FMUL R26, R26, UR21 ;  /* 0x000000151a1a7c20 */ /* 0x000fe20008400000 */
[----:B------:R-:W-:-:S03]  /*91b0*/  IMAD R43, R43, UR7, R38 ;  /* 0x000000072b2b7c24 */ /* 0x000fc6000f8e0226 */
[----:B------:R-:W-:Y:S01]  /*91c0*/  FFMA R163, R163, UR20, R26 ;  /* 0x00000014a3a37c23 */ /* 0x000fe2000800001a */
[----:B------:R-:W-:-:S04]  /*91d0*/  IADD3 R26, P3, R36, UR10, RZ ;  /* 0x0000000a241a7c10 */ /* 0x000fc8000ff7e0ff */
[----:B------:R-:W-:Y:S02]  /*91e0*/  F2FP.SATFINITE.E5M2.F32.PACK_AB_MERGE_C R163, RZ, R163, RZ ;  /* 0x000000a3ffa3723e */ /* 0x000fe400048060ff */
[----:B0-----:R-:W-:-:S03]  /*91f0*/  IADD3.X R27, R37, UR11, R43, P3, !PT ;  /* 0x0000000b251b7c10 */ /* 0x001fc60009ffe42b */
[----:B------:R0:W-:Y:S01]  /*9200*/  @!P2 STG.E.U8 desc[UR14][R28.64+0x1], R163 ;  /* 0x000001a31c00a986 */ /* 0x0001e2000c10110e */
[----:B------:R-:W-:Y:S05]  /*9210*/  @P5 BRA `(.L_x_170) ;  /* 0x0000000000045947 */ /* 0x000fea0003800000 */
[----:B------:R4:W5:Y:S02]  /*9220*/  LDG.E.U8 R32, desc[UR14][R26.64] ;  /* 0x0000000e1a207981 */ /* 0x000964000c1e1100 */
.L_x_170:
[----:B------:R-:W-:Y:S05]  /*9230*/  BSYNC B1 ;  /* 0x0000000000017941 */ /* 0x000fea0003800000 */
.L_x_169:
        /* <DEDUP_REMOVED lines=12> */
.L_x_172:
[----:B------:R-:W-:Y:S05]  /*9300*/  BSYNC B1 ;  /* 0x0000000000017941 */ /* 0x000fea0003800000 */
.L_x_171:
        /* <DEDUP_REMOVED lines=12> */
.L_x_174:
[----:B------:R-:W-:Y:S05]  /*93d0*/  BSYNC B1 ;  /* 0x0000000000017941 */ /* 0x000fea0003800000 */
.L_x_173:
        /* <DEDUP_REMOVED lines=12> */
.L_x_176:
[----:B------:R-:W-:Y:S05]  /*94a0*/  BSYNC B1 ;  /* 0x0000000000017941 */ /* 0x000fea0003800000 */
.L_x_175:
        /* <DEDUP_REMOVED lines=12> */
.L_x_178:
[----:B------:R-:W-:Y:S05]  /*9570*/  BSYNC B1 ;  /* 0x0000000000017941 */ /* 0x000fea0003800000 */
.L_x_177:
        /* <DEDUP_REMOVED lines=12> */
.L_x_180:
[----:B------:R-:W-:Y:S05]  /*9640*/  BSYNC B1 ;  /* 0x0000000000017941 */ /* 0x000fea0003800000 */
.L_x_179:
        /* <DEDUP_REMOVED lines=12> */
.L_x_182:
[----:B------:R-:W-:Y:S05]  /*9710*/  BSYNC B1 ;  /* 0x0000000000017941 */ /* 0x000fea0003800000 */
.L_x_181:
        /* <DEDUP_REMOVED lines=12> */
.L_x_184:
[----:B------:R-:W-:Y:S05]  /*97e0*/  BSYNC B1 ;  /* 0x0000000000017941 */ /* 0x000fea0003800000 */
.L_x_183:
        /* <DEDUP_REMOVED lines=12> */
.L_x_186:
[----:B------:R-:W-:Y:S05]  /*98b0*/  BSYNC B1 ;  /* 0x0000000000017941 */ /* 0x000fea0003800000 */
.L_x_185:
        /* <DEDUP_REMOVED lines=12> */
.L_x_188:
[----:B------:R-:W-:Y:S05]  /*9980*/  BSYNC B1 ;  /* 0x0000000000017941 */ /* 0x000fea0003800000 */
.L_x_187:
        /* <DEDUP_REMOVED lines=12> */
.L_x_190:
[----:B------:R-:W-:Y:S05]  /*9a50*/  BSYNC B1 ;  /* 0x0000000000017941 */ /* 0x000fea0003800000 */
.L_x_189:
        /* <DEDUP_REMOVED lines=12> */
.L_x_192:
[----:B------:R-:W-:Y:S05]  /*9b20*/  BSYNC B1 ;  /* 0x0000000000017941 */ /* 0x000fea0003800000 */
.L_x_191:
[----:B-----5:R-:W-:Y:S01]  /*9b30*/  LOP3.LUT R32, R32, 0xff, RZ, 0xc0, !PT ;  /* 0x000000ff20207812 */ /* 0x020fe200078ec0ff */
[----:B------:R-:W-:Y:S01]  /*9b40*/  BSSY B1, `(.L_x_193) ;  /* 0x000000b000017945 */ /* 0x000fe20003800000 */
[----:B------:R-:W-:Y:S02]  /*9b50*/  ISETP.LT.OR P3, PT, R42, 0x19, !P1 ;  /* 0x000000192a00780c */ /* 0x000fe40004f61670 */
[----:B------:R-:W-:-:S05]  /*9b60*/  F2FP.F16.E5M2.UNPACK_B R32, R32 ;  /* 0x00000020ff20723e */ /* 0x000fca00020004ff */
[----:B------:R-:W-:-:S05]  /*9b70*/  HADD2.F32 R32, -RZ, R32.H0_H0 ;  /* 0x20000020ff207230 */ /* 0x000fca0000004100 */
[----:B------:R-:W-:-:S04]  /*9b80*/  FMUL R32, R32, UR21 ;  /* 0x0000001520207c20 */ /* 0x000fc80008400000 */
[----:B------:R-:W-:Y:S01]  /*9b90*/  FFMA R32, R23, UR20, R32 ;  /* 0x0000001417207c23 */ /* 0x000fe20008000020 */
[----:B------:R-:W-:-:S04]  /*9ba0*/  PRMT R23, RZ, 0x7610, R23 ;  /* 0x00007610ff177816 */ /* 0x000fc80000000017 */
[----:B0-----:R-:W-:-:S05]  /*9bb0*/  F2FP.SATFINITE.E5M2.F32.PACK_AB_MERGE_C R33, RZ, R32, RZ ;  /* 0x00000020ff21723e */ /* 0x001fca00048060ff */
[----:B------:R0:W-:Y:S01]  /*9bc0*/  @!P2 STG.E.U8 desc[UR14][R28.64+0x19], R33 ;  /* 0x000019211c00a986 */ /* 0x0001e2000c10110e */
[----:B------:R-:W-:Y:S05]  /*9bd0*/  @P3 BRA `(.L_x_194) ;  /* 0x0000000000043947 */ /* 0x000fea0003800000 */
[----:B------:R0:W5:Y:S02]  /*9be0*/  LDG.E.U8 R23, desc[UR14][R26.64+0x18] ;  /* 0x0000180e1a177981 */ /* 0x000164000c1e1100 */
.L_x_194:
[----:B------:R-:W-:Y:S05]  /*9bf0*/  BSYNC B1 ;  /* 0x0000000000017941 */ /* 0x000fea0003800000 */
.L_x_193:
        /* <DEDUP_REMOVED lines=8> */
[----:B------:R-:W-:-:S05]  /*9c80*/  F2FP.SATFINITE.E5M2.F32.PACK_AB_MERGE_C R23, RZ, R23, RZ ;  /* 0x00000017ff17723e */ /* 0x000fca00048060ff */
[----:B------:R0:W-:Y:S01]  /*9c90*/  @!P3 STG.E.U8 desc[UR14][R30.64+0x18], R23 ;  /* 0x000018171e00b986 */ /* 0x0001e2000c10110e */
[----:B------:R-:W-:Y:S05]  /*9ca0*/  @P2 BRA `(.L_x_196) ;  /* 0x0000000000042947 */ /* 0x000fea0003800000 */
[----:B------:R0:W5:Y:S02]  /*9cb0*/  LDG.E.U8 R22, desc[UR14][R26.64+0x19] ;  /* 0x0000190e1a167981 */ /* 0x000164000c1e1100 */
.L_x_196:
[----:B------:R-:W-:Y:S05]  /*9cc0*/  BSYNC B1 ;  /* 0x0000000000017941 */ /* 0x000fea0003800000 */
.L_x_195:
        /* <DEDUP_REMOVED lines=12> */
.L_x_198:
[----:B------:R-:W-:Y:S05]  /*9d90*/  BSYNC B1 ;  /* 0x0000000000017941 */ /* 0x000fea0003800000 */
.L_x_197:
        /* <DEDUP_REMOVED lines=12> */
.L_x_200:
[----:B------:R-:W-:Y:S05]  /*9e60*/  BSYNC B1 ;  /* 0x0000000000017941 */ /* 0x000fea0003800000 */
.L_x_199:
        /* <DEDUP_REMOVED lines=12> */
.L_x_202:
[----:B------:R-:W-:Y:S05]  /*9f30*/  BSYNC B1 ;  /* 0x0000000000017941 */ /* 0x000fea0003800000 */
.L_x_201:
        /* <DEDUP_REMOVED lines=12> */
.L_x_204:
[----:B------:R-:W-:Y:S05]  /*a000*/  BSYNC B1 ;  /* 0x0000000000017941 */ /* 0x000fea0003800000 */
.L_x_203:
        /* <DEDUP_REMOVED lines=12> */
.L_x_206:
[----:B------:R-:W-:Y:S05]  /*a0d0*/  BSYNC B1 ;  /* 0x0000000000017941 */ /* 0x000fea0003800000 */
.L_x_205:
        /* <DEDUP_REMOVED lines=12> */
.L_x_208:
[----:B------:R-:W-:Y:S05]  /*a1a0*/  BSYNC B1 ;  /* 0x0000000000017941 */ /* 0x000fea0003800000 */
.L_x_207:
        /* <DEDUP_REMOVED lines=12> */
.L_x_210:
[----:B------:R-:W-:Y:S05]  /*a270*/  BSYNC B1 ;  /* 0x0000000000017941 */ /* 0x000fea0003800000 */
.L_x_209:
        /* <DEDUP_REMOVED lines=12> */
.L_x_212:
[----:B------:R-:W-:Y:S05]  /*a340*/  BSYNC B1 ;  /* 0x0000000000017941 */ /* 0x000fea0003800000 */
.L_x_211:
        /* <DEDUP_REMOVED lines=12> */
.L_x_214:
[----:B------:R-:W-:Y:S05]  /*a410*/  BSYNC B1 ;  /* 0x0000000000017941 */ /* 0x000fea0003800000 */
.L_x_213:
        /* <DEDUP_REMOVED lines=12> */
.L_x_216:
[----:B------:R-:W-:Y:S05]  /*a4e0*/  BSYNC B1 ;  /* 0x0000000000017941 */ /* 0x000fea0003800000 */
.L_x_215:
        /* <DEDUP_REMOVED lines=12> */
.L_x_218:
[----:B------:R-:W-:Y:S05]  /*a5b0*/  BSYNC B1 ;  /* 0x0000000000017941 */ /* 0x000fea0003800000 */
.L_x_217:
        /* <DEDUP_REMOVED lines=12> */
.L_x_220:
[----:B------:R-:W-:Y:S05]  /*a680*/  BSYNC B1 ;  /* 0x0000000000017941 */ /* 0x000fea0003800000 */
.L_x_219:
        /* <DEDUP_REMOVED lines=12> */
.L_x_222:
[----:B------:R-:W-:Y:S05]  /*a750*/  BSYNC B1 ;  /* 0x0000000000017941 */ /* 0x000fea0003800000 */
.L_x_221:
        /* <DEDUP_REMOVED lines=12> */
.L_x_224:
[----:B------:R-:W-:Y:S05]  /*a820*/  BSYNC B1 ;  /* 0x0000000000017941 */ /* 0x000fea0003800000 */
.L_x_223:
        /* <DEDUP_REMOVED lines=12> */
.L_x_226:
[----:B------:R-:W-:Y:S05]  /*a8f0*/  BSYNC B1 ;  /* 0x0000000000017941 */ /* 0x000fea0003800000 */
.L_x_225:
        /* <DEDUP_REMOVED lines=12> */
.L_x_228:
[----:B------:R-:W-:Y:S05]  /*a9c0*/  BSYNC B1 ;  /* 0x0000000000017941 */ /* 0x000fea0003800000 */
.L_x_227:
        /* <DEDUP_REMOVED lines=12> */
.L_x_230:
[----:B------:R-:W-:Y:S05]  /*aa90*/  BSYNC B1 ;  /* 0x0000000000017941 */ /* 0x000fea0003800000 */
.L_x_229:
        /* <DEDUP_REMOVED lines=12> */
.L_x_232:
[----:B------:R-:W-:Y:S05]  /*ab60*/  BSYNC B1 ;  /* 0x0000000000017941 */ /* 0x000fea0003800000 */
.L_x_231:
        /* <DEDUP_REMOVED lines=12> */
.L_x_234:
[----:B------:R-:W-:Y:S05]  /*ac30*/  BSYNC B1 ;  /* 0x0000000000017941 */ /* 0x000fea0003800000 */
.L_x_233:
        /* <DEDUP_REMOVED lines=12> */
.L_x_236:
[----:B------:R-:W-:Y:S05]  /*ad00*/  BSYNC B1 ;  /* 0x0000000000017941 */ /* 0x000fea0003800000 */
.L_x_235:
[----:B-----5:R-:W-:Y:S01]  /*ad10*/  LOP3.LUT R2, R2, 0xff, RZ, 0xc0, !PT ;  /* 0x000000ff02027812 */ /* 0x020fe200078ec0ff */
[----:B------:R-:W-:Y:S01]  /*ad20*/  BSSY B1, `(.L_x_237) ;  /* 0x000000b000017945 */ /* 0x000fe20003800000 */
[----:B------:R-:W-:Y:S02]  /*ad30*/  ISETP.LT.OR P3, PT, R42, 0x49, !P0 ;  /* 0x000000492a00780c */ /* 0x000fe40004761670 */
[----:B------:R-:W-:-:S05]  /*ad40*/  F2FP.F16.E5M2.UNPACK_B R2, R2 ;  /* 0x00000002ff02723e */ /* 0x000fca00020004ff */
[----:B------:R-:W-:-:S05]  /*ad50*/  HADD2.F32 R2, -RZ, R2.H0_H0 ;  /* 0x20000002ff027230 */ /* 0x000fca0000004100 */
[----:B0-----:R-:W-:-:S04]  /*ad60*/  FMUL R3, R2, UR21 ;  /* 0x0000001502037c20 */ /* 0x001fc80008400000 */
[----:B------:R-:W-:Y:S01]  /*ad70*/  FFMA R3, R0, UR20, R3 ;  /* 0x0000001400037c23 */ /* 0x000fe20008000003 */
[----:B------:R-:W-:-:S04]  /*ad80*/  PRMT R0, RZ, 0x7610, R0 ;  /* 0x00007610ff007816 */ /* 0x000fc80000000000 */
[----:B------:R-:W-:-:S05]  /*ad90*/  F2FP.SATFINITE.E5M2.F32.PACK_AB_MERGE_C R3, RZ, R3, RZ ;  /* 0x00000003ff03723e */ /* 0x000fca00048060ff */
[----:B------:R0:W-:Y:S01]  /*ada0*/  @!P2 STG.E.U8 desc[UR14][R30.64+0x41], R3 ;  /* 0x000041031e00a986 */ /* 0x0001e2000c10110e */
[----:B------:R-:W-:Y:S05]  /*adb0*/  @P3 BRA `(.L_x_238) ;  /* 0x0000000000043947 */ /* 0x000fea0003800000 */
[----:B------:R0:W5:Y:S02]  /*adc0*/  LDG.E.U8 R0, desc[UR14][R24.64+0x48] ;  /* 0x0000480e18007981 */ /* 0x000164000c1e1100 */
.L_x_238:
[----:B------:R-:W-:Y:S05]  /*add0*/  BSYNC B1 ;  /* 0x0000000000017941 */ /* 0x000fea0003800000 */
.L_x_237:
[----:B------:R-:W2:Y:S01]  /*ade0*/  LDL.LU R2, [R1] ;  /* 0x0000000001027983 */ /* 0x000ea20000300800 */
[----:B-----5:R-:W-:Y:S01]  /*adf0*/  LOP3.LUT R0, R0, 0xff, RZ, 0xc0, !PT ;  /* 0x000000ff00007812 */ /* 0x020fe200078ec0ff */
[----:B------:R-:W-:Y:S01]  /*ae00*/  BSSY B1, `(.L_x_239) ;  /* 0x000000b000017945 */ /* 0x000fe20003800000 */
[----:B------:R-:W-:Y:S02]  /*ae10*/  ISETP.LT.OR P2, PT, R42, 0x4a, !P0 ;  /* 0x0000004a2a00780c */ /* 0x000fe40004741670 */
[----:B------:R-:W-:-:S05]  /*ae20*/  F2FP.F16.E5M2.UNPACK_B R0, R0 ;  /* 0x00000000ff00723e */ /* 0x000fca00020004ff */
[----:B------:R-:W-:-:S05]  /*ae30*/  HADD2.F32 R0, -RZ, R0.H0_H0 ;  /* 0x20000000ff007230 */ /* 0x000fca0000004100 */
[----:B------:R-:W-:-:S04]  /*ae40*/  FMUL R0, R0, UR21 ;  /* 0x0000001500007c20 */ /* 0x000fc80008400000 */
[----:B--2---:R-:W-:-:S05]  /*ae50*/  FFMA R0, R2, UR20, R0 ;  /* 0x0000001402007c23 */ /* 0x004fca0008000000 */
[----:B0-----:R-:W-:Y:S02]  /*ae60*/  F2FP.SATFINITE.E5M2.F32.PACK_AB_MERGE_C R3, RZ, R0, RZ ;  /* 0x00000000ff03723e */ /* 0x001fe400048060ff */
[----:B------:R-:W-:-:S03]  /*ae70*/  PRMT R0, RZ, 0x7610, R0 ;  /* 0x00007610ff007816 */ /* 0x000fc60000000000 */
[----:B------:R0:W-:Y:S01]  /*ae80*/  @!P3 STG.E.U8 desc[UR14][R28.64+0x48], R3 ;  /* 0x000048031c00b986 */ /* 0x0001e2000c10110e */
[----:B------:R-:W-:Y:S05]  /*ae90*/  @P2 BRA `(.L_x_240) ;  /* 0x0000000000042947 */ /* 0x000fea0003800000 */
[----:B------:R2:W5:Y:S02]  /*aea0*/  LDG.E.U8 R0, desc[UR14][R24.64+0x49] ;  /* 0x0000490e18007981 */ /* 0x000564000c1e1100 */
.L_x_240:
[----:B------:R-:W-:Y:S05]  /*aeb0*/  BSYNC B1 ;  /* 0x0000000000017941 */ /* 0x000fea0003800000 */
.L_x_239:
[----:B------:R-:W3:Y:S01]  /*aec0*/  LDL.LU R2, [R1+0x4] ;  /* 0x0000040001027983 */ /* 0x000ee20000300800 */
[----:B-----5:R-:W-:Y:S01]  /*aed0*/  LOP3.LUT R0, R0, 0xff, RZ, 0xc0, !PT ;  /* 0x000000ff00007812 */ /* 0x020fe200078ec0ff */
[----:B------:R-:W-:Y:S01]  /*aee0*/  BSSY B1, `(.L_x_241) ;  /* 0x000000b000017945 */ /* 0x000fe20003800000 */
[----:B------:R-:W-:Y:S02]  /*aef0*/  ISETP.LT.OR P3, PT, R42, 0x49, !P1 ;  /* 0x000000492a00780c */ /* 0x000fe40004f61670 */
[----:B------:R-:W-:-:S05]  /*af00*/  F2FP.F16.E5M2.UNPACK_B R0, R0 ;  /* 0x00000000ff00723e */ /* 0x000fca00020004ff */
[----:B------:R-:W-:-:S05]  /*af10*/  HADD2.F32 R0, -RZ, R0.H0_H0 ;  /* 0x20000000ff007230 */ /* 0x000fca0000004100 */
[----:B------:R-:W-:-:S04]  /*af20*/  FMUL R0, R0, UR21 ;  /* 0x0000001500007c20 */ /* 0x000fc80008400000 */
[----:B---3--:R-:W-:-:S05]  /*af30*/  FFMA R0, R2, UR20, R0 ;  /* 0x0000001402007c23 */ /* 0x008fca0008000000 */
[----:B0-----:R-:W-:Y:S02]  /*af40*/  F2FP.SATFINITE.E5M2.F32.PACK_AB_MERGE_C R3, RZ, R0, RZ ;  /* 0x00000000ff03723e */ /* 0x001fe400048060ff */
[----:B------:R-:W-:-:S03]  /*af50*/  PRMT R0, RZ, 0x7610, R0 ;  /* 0x00007610ff007816 */ /* 0x000fc60000000000 */
[----:B------:R0:W-:Y:S01]  /*af60*/  @!P2 STG.E.U8 desc[UR14][R28.64+0x49], R3 ;  /* 0x000049031c00a986 */ /* 0x0001e2000c10110e */
[----:B------:R-:W-:Y:S05]  /*af70*/  @P3 BRA `(.L_x_242) ;  /* 0x0000000000043947 */ /* 0x000fea0003800000 */
[----:B------:R3:W5:Y:S02]  /*af80*/  LDG.E.U8 R0, desc[UR14][R26.64+0x48] ;  /* 0x0000480e1a007981 */ /* 0x000764000c1e1100 */
.L_x_242:
[----:B------:R-:W-:Y:S05]  /*af90*/  BSYNC B1 ;  /* 0x0000000000017941 */ /* 0x000fea0003800000 */
.L_x_241:
[----:B------:R-:W2:Y:S01]  /*afa0*/  LDL.LU R2, [R1+0x8] ;  /* 0x0000080001027983 */ /* 0x000ea20000300800 */
        /* <DEDUP_REMOVED lines=12> */
.L_x_244:
[----:B------:R-:W-:Y:S05]  /*b070*/  BSYNC B1 ;  /* 0x0000000000017941 */ /* 0x000fea0003800000 */
.L_x_243:
        /* <DEDUP_REMOVED lines=13> */
.L_x_246:
[----:B------:R-:W-:Y:S05]  /*b150*/  BSYNC B1 ;  /* 0x0000000000017941 */ /* 0x000fea0003800000 */
.L_x_245:
        /* <DEDUP_REMOVED lines=13> */
.L_x_248:
[----:B------:R-:W-:Y:S05]  /*b230*/  BSYNC B1 ;  /* 0x0000000000017941 */ /* 0x000fea0003800000 */
.L_x_247:
        /* <DEDUP_REMOVED lines=13> */
.L_x_250:
[----:B------:R-:W-:Y:S05]  /*b310*/  BSYNC B1 ;  /* 0x0000000000017941 */ /* 0x000fea0003800000 */
.L_x_249:
        /* <DEDUP_REMOVED lines=13> */
.L_x_252:
[----:B------:R-:W-:Y:S05]  /*b3f0*/  BSYNC B1 ;  /* 0x0000000000017941 */ /* 0x000fea0003800000 */
.L_x_251:
        /* <DEDUP_REMOVED lines=13> */
.L_x_254:
[----:B------:R-:W-:Y:S05]  /*b4d0*/  BSYNC B1 ;  /* 0x0000000000017941 */ /* 0x000fea0003800000 */
.L_x_253:
        /* <DEDUP_REMOVED lines=13> */
.L_x_256:
[----:B------:R-:W-:Y:S05]  /*b5b0*/  BSYNC B1 ;  /* 0x0000000000017941 */ /* 0x000fea0003800000 */
.L_x_255:
        /* <DEDUP_REMOVED lines=13> */
.L_x_258:
[----:B------:R-:W-:Y:S05]  /*b690*/  BSYNC B1 ;  /* 0x0000000000017941 */ /* 0x000fea0003800000 */
.L_x_257:
        /* <DEDUP_REMOVED lines=13> */
.L_x_260:
[----:B------:R-:W-:Y:S05]  /*b770*/  BSYNC B1 ;  /* 0x0000000000017941 */ /* 0x000fea0003800000 */
.L_x_259:
        /* <DEDUP_REMOVED lines=13> */
.L_x_262:
[----:B------:R-:W-:Y:S05]  /*b850*/  BSYNC B1 ;  /* 0x0000000000017941 */ /* 0x000fea0003800000 */
.L_x_261:
        /* <DEDUP_REMOVED lines=13> */
.L_x_264:
[----:B------:R-:W-:Y:S05]  /*b930*/  BSYNC B1 ;  /* 0x0000000000017941 */ /* 0x000fea0003800000 */
.L_x_263:
        /* <DEDUP_REMOVED lines=13> */
.L_x_266:
[----:B------:R-:W-:Y:S05]  /*ba10*/  BSYNC B1 ;  /* 0x0000000000017941 */ /* 0x000fea0003800000 */
.L_x_265:
        /* <DEDUP_REMOVED lines=13> */
.L_x_268:
[----:B------:R-:W-:Y:S05]  /*baf0*/  BSYNC B1 ;  /* 0x0000000000017941 */ /* 0x000fea0003800000 */
.L_x_267:
        /* <DEDUP_REMOVED lines=13> */
.L_x_270:
[----:B------:R-:W-:Y:S05]  /*bbd0*/  BSYNC B1 ;  /* 0x0000000000017941 */ /* 0x000fea0003800000 */
.L_x_269:
        /* <DEDUP_REMOVED lines=13> */
.L_x_272:
[----:B------:R-:W-:Y:S05]  /*bcb0*/  BSYNC B1 ;  /* 0x0000000000017941 */ /* 0x000fea0003800000 */
.L_x_271:
        /* <DEDUP_REMOVED lines=13> */
.L_x_274:
[----:B------:R-:W-:Y:S05]  /*bd90*/  BSYNC B1 ;  /* 0x0000000000017941 */ /* 0x000fea0003800000 */
.L_x_273:
        /* <DEDUP_REMOVED lines=13> */
.L_x_276:
[----:B------:R-:W-:Y:S05]  /*be70*/  BSYNC B1 ;  /* 0x0000000000017941 */ /* 0x000fea0003800000 */
.L_x_275:
        /* <DEDUP_REMOVED lines=13> */
.L_x_278:
[----:B------:R-:W-:Y:S05]  /*bf50*/  BSYNC B1 ;  /* 0x0000000000017941 */ /* 0x000fea0003800000 */
.L_x_277:
        /* <DEDUP_REMOVED lines=13> */
.L_x_280:
[----:B------:R-:W-:Y:S05]  /*c030*/  BSYNC B1 ;  /* 0x0000000000017941 */ /* 0x000fea0003800000 */
.L_x_279:
        /* <DEDUP_REMOVED lines=13> */
.L_x_282:
[----:B------:R-:W-:Y:S05]  /*c110*/  BSYNC B1 ;  /* 0x0000000000017941 */ /* 0x000fea0003800000 */
.L_x_281:
        /* <DEDUP_REMOVED lines=13> */
.L_x_284:
[----:B------:R-:W-:Y:S05]  /*c1f0*/  BSYNC B1 ;  /* 0x0000000000017941 */ /* 0x000fea0003800000 */
.L_x_283:
        /* <DEDUP_REMOVED lines=13> */
.L_x_286:
[----:B------:R-:W-:Y:S05]  /*c2d0*/  BSYNC B1 ;  /* 0x0000000000017941 */ /* 0x000fea0003800000 */
.L_x_285:
        /* <DEDUP_REMOVED lines=13> */
.L_x_288:
[----:B------:R-:W-:Y:S05]  /*c3b0*/  BSYNC B1 ;  /* 0x0000000000017941 */ /* 0x000fea0003800000 */
.L_x_287:
        /* <DEDUP_REMOVED lines=13> */
.L_x_290:
[----:B------:R-:W-:Y:S05]  /*c490*/  BSYNC B1 ;  /* 0x0000000000017941 */ /* 0x000fea0003800000 */
.L_x_289:
        /* <DEDUP_REMOVED lines=13> */
.L_x_292:
[----:B------:R-:W-:Y:S05]  /*c570*/  BSYNC B1 ;  /* 0x0000000000017941 */ /* 0x000fea0003800000 */
.L_x_291:
[----:B------:R-:W-:Y:S05]  /*c580*/  @P1 BRA `(.L_x_293) ;  /* 0x0000002000a41947 */ /* 0x000fea0003800000 */
[----:B------:R-:W2:Y:S01]  /*c590*/  LDL.LU R2, [R1+0x6c] ;  /* 0x00006c0001027983 */ /* 0x000ea20000300800 */
[----:B-----5:R-:W-:-:S04]  /*c5a0*/  LOP3.LUT R0, R0, 0xff, RZ, 0xc0, !PT ;  /* 0x000000ff00007812 */ /* 0x020fc800078ec0ff */
[----:B------:R-:W-:-:S05]  /*c5b0*/  F2FP.F16.E5M2.UNPACK_B R0, R0 ;  /* 0x00000000ff00723e */ /* 0x000fca00020004ff */
[----:B------:R-:W-:-:S05]  /*c5c0*/  HADD2.F32 R0, -RZ, R0.H0_H0 ;  /* 0x20000000ff007230 */ /* 0x000fca0000004100 */
[----:B------:R-:W-:-:S04]  /*c5d0*/  FMUL R0, R0, UR21 ;  /* 0x0000001500007c20 */ /* 0x000fc80008400000 */
[----:B--2---:R-:W-:-:S05]  /*c5e0*/  FFMA R0, R2, UR20, R0 ;  /* 0x0000001402007c23 */ /* 0x004fca0008000000 */
[----:B0-----:R-:W-:-:S05]  /*c5f0*/  F2FP.SATFINITE.E5M2.F32.PACK_AB_MERGE_C R3, RZ, R0, RZ ;  /* 0x00000000ff03723e */ /* 0x001fca00048060ff */
[----:B------:R0:W-:Y:S01]  /*c600*/  STG.E.U8 desc[UR14][R30.64+0x79], R3 ;  /* 0x000079031e007986 */ /* 0x0001e2000c10110e */
[----:B------:R-:W-:Y:S05]  /*c610*/  BRA `(.L_x_293) ;  /* 0x0000002000807947 */ /* 0x000fea0003800000 */
.L_x_36:
[----:B------:R-:W-:Y:S01]  /*c620*/  ISETP.GE.AND P3, PT, R41, 0x1, PT ;  /* 0x000000012900780c */ /* 0x000fe20003f66270 */
[----:B------:R-:W-:Y:S01]  /*c630*/  FMUL R227, R227, UR20 ;  /* 0x00000014e3e37c20 */ /* 0x000fe20008400000 */
[----:B------:R-:W-:Y:S01]  /*c640*/  ISETP.GE.AND P2, PT, R41, 0x9, PT ;  /* 0x000000092900780c */ /* 0x000fe20003f46270 */
[----:B------:R-:W-:Y:S01]  /*c650*/  FMUL R228, R228, UR20 ;  /* 0x00000014e4e47c20 */ /* 0x000fe20008400000 */
[C---:B------:R-:W-:Y:S01]  /*c660*/  ISETP.LT.OR P0, PT, R42.reuse, 0x1, !P3 ;  /* 0x000000012a00780c */ /* 0x040fe20005f01670 */
[----:B------:R-:W-:Y:S01]  /*c670*/  FMUL R225, R225, UR20 ;  /* 0x00000014e1e17c20 */ /* 0x000fe20008400000 */
[----:B------:R-:W-:Y:S01]  /*c680*/  ISETP.LT.OR P1, PT, R42, 0x2, !P3 ;  /* 0x000000022a00780c */ /* 0x000fe20005f21670 */
[----:B------:R-:W-:Y:S01]  /*c690*/  FMUL R226, R226, UR20 ;  /* 0x00000014e2e27c20 */ /* 0x000fe20008400000 */
[----:B------:R-:W-:Y:S02]  /*c6a0*/  ISETP.LT.OR P6, PT, R42, 0x2, !P2 ;  /* 0x000000022a00780c */ /* 0x000fe400057c1670 */
[----:B------:R-:W-:-:S02]  /*c6b0*/  F2FP.SATFINITE.E5M2.F32.PACK_AB_MERGE_C R33, RZ, R228, RZ ;  /* 0x000000e4ff21723e */ /* 0x000fc400048060ff */
[----:B------:R-:W-:Y:S02]  /*c6c0*/  F2FP.SATFINITE.E5M2.F32.PACK_AB_MERGE_C R227, RZ, R227, RZ ;  /* 0x000000e3ffe3723e */ /* 0x000fe400048060ff */
[C---:B------:R-:W-:Y:S02]  /*c6d0*/  ISETP.LT.OR P5, PT, R42.reuse, 0x1, !P2 ;  /* 0x000000012a00780c */ /* 0x040fe400057a1670 */
[----:B------:R-:W-:Y:S01]  /*c6e0*/  F2FP.SATFINITE.E5M2.F32.PACK_AB_MERGE_C R225, RZ, R225, RZ ;  /* 0x000000e1ffe1723e */ /* 0x000fe200048060ff */
[----:B------:R0:W-:Y:S01]  /*c6f0*/  @!P0 STG.E.U8 desc[UR14][R24.64], R33 ;  /* 0x0000002118008986 */ /* 0x0001e2000c10110e */
[----:B------:R-:W-:Y:S01]  /*c700*/  ISETP.LT.OR P0, PT, R42, 0x9, !P3 ;  /* 0x000000092a00780c */ /* 0x000fe20005f01670 */
[----:B------:R-:W-:Y:S01]  /*c710*/  FMUL R224, R224, UR20 ;  /* 0x00000014e0e07c20 */ /* 0x000fe20008400000 */
[----:B------:R-:W-:Y:S01]  /*c720*/  F2FP.SATFINITE.E5M2.F32.PACK_AB_MERGE_C R35, RZ, R226, RZ ;  /* 0x000000e2ff23723e */ /* 0x000fe200048060ff */
[----:B------:R-:W-:Y:S01]  /*c730*/  @!P1 STG.E.U8 desc[UR14][R24.64+0x1], R227 ;  /* 0x000001e318009986 */ /* 0x000fe2000c10110e */
[----:B------:R-:W-:-:S03]  /*c740*/  ISETP.LT.OR P1, PT, R42, 0xa, !P3 ;  /* 0x0000000a2a00780c */ /* 0x000fc60005f21670 */
[----:B------:R-:W-:Y:S01]  /*c750*/  @!P6 STG.E.U8 desc[UR14][R26.64+0x1], R225 ;  /* 0x000001e11a00e986 */ /* 0x000fe2000c10110e */
[----:B------:R-:W-:Y:S01]  /*c760*/  ISETP.LT.OR P6, PT, R42, 0xa, !P2 ;  /* 0x0000000a2a00780c */ /* 0x000fe200057c1670 */
[----:B------:R-:W-:Y:S01]  /*c770*/  FMUL R223, R223, UR20 ;  /* 0x00000014dfdf7c20 */ /* 0x000fe20008400000 */
[----:B------:R-:W-:Y:S01]  /*c780*/  FMUL R221, R221, UR20 ;  /* 0x00000014dddd7c20 */ /* 0x000fe20008400000 */
[----:B------:R2:W-:Y:S01]  /*c790*/  @!P5 STG.E.U8 desc[UR14][R26.64], R35 ;  /* 0x000000231a00d986 */ /* 0x0005e2000c10110e */
[----:B0-----:R-:W-:Y:S02]  /*c7a0*/  F2FP.SATFINITE.E5M2.F32.PACK_AB_MERGE_C R33, RZ, R224, RZ ;  /* 0x000000e0ff21723e */ /* 0x001fe400048060ff */
[----:B------:R-:W-:Y:S01]  /*c7b0*/  F2FP.SATFINITE.E5M2.F32.PACK_AB_MERGE_C R223, RZ, R223, RZ ;  /* 0x000000dfffdf723e */ /* 0x000fe200048060ff */
[----:B------:R-:W-:Y:S01]  /*c7c0*/  FMUL R222, R222, UR20 ;  /* 0x00000014dede7c20 */ /* 0x000fe20008400000 */
[----:B------:R-:W-:Y:S01]  /*c7d0*/  ISETP.LT.OR P5, PT, R42, 0x9, !P2 ;  /* 0x000000092a00780c */ /* 0x000fe200057a1670 */
[----:B------:R-:W-:Y:S01]  /*c7e0*/  FMUL R220, R220, UR20 ;  /* 0x00000014dcdc7c20 */ /* 0x000fe20008400000 */
[----:B------:R-:W-:Y:S01]  /*c7f0*/  F2FP.SATFINITE.E5M2.F32.PACK_AB_MERGE_C R221, RZ, R221, RZ ;  /* 0x000000ddffdd723e */ /* 0x000fe200048060ff */
[----:B------:R0:W-:Y:S01]  /*c800*/  @!P0 STG.E.U8 desc[UR14][R24.64+0x8], R33 ;  /* 0x0000082118008986 */ /* 0x0001e2000c10110e */
[----:B------:R-:W-:-:S03]  /*c810*/  ISETP.LT.OR P0, PT, R42, 0x11, !P3 ;  /* 0x000000112a00780c */ /* 0x000fc60005f01670 */
[----:B------:R-:W-:Y:S01]  /*c820*/  @!P1 STG.E.U8 desc[UR14][R24.64+0x9], R223 ;  /* 0x000009df18009986 */ /* 0x000fe2000c10110e */
[----:B------:R-:W-:-:S03]  /*c830*/  ISETP.LT.OR P1, PT, R42, 0x12, !P3 ;  /* 0x000000122a00780c */ /* 0x000fc60005f21670 */
[----:B------:R-:W-:Y:S01]  /*c840*/  @!P6 STG.E.U8 desc[UR14][R26.64+0x9], R221 ;  /* 0x000009dd1a00e986 */ /* 0x000fe2000c10110e */
[C---:B------:R-:W-:Y:S01]  /*c850*/  ISETP.LT.OR P6, PT, R42.reuse, 0x12, !P2 ;  /* 0x000000122a00780c */ /* 0x040fe200057c1670 */
[----:B------:R-:W-:Y:S01]  /*c860*/  FMUL R219, R219, UR20 ;  /* 0x00000014dbdb7c20 */ /* 0x000fe20008400000 */
[----:B--2---:R-:W-:Y:S01]  /*c870*/  F2FP.SATFINITE.E5M2.F32.PACK_AB_MERGE_C R35, RZ, R222, RZ ;  /* 0x000000deff23723e */ /* 0x004fe200048060ff */
[----:B------:R-:W-:Y:S01]  /*c880*/  FMUL R217, R217, UR20 ;  /* 0x00000014d9d97c20 */ /* 0x000fe20008400000 */
[----:B0-----:R-:W-:Y:S01]  /*c890*/  F2FP.SATFINITE.E5M2.F32.PACK_AB_MERGE_C R33, RZ, R220, RZ ;  /* 0x000000dcff21723e */ /* 0x001fe200048060ff */
[----:B------:R-:W2:Y:S01]  /*c8a0*/  LDL.LU R226, [R1+0x8] ;  /* 0x0000080001e27983 */ /* 0x000ea20000300800 */
[----:B------:R-:W-:Y:S02]  /*c8b0*/  F2FP.SATFINITE.E5M2.F32.PACK_AB_MERGE_C R219, RZ, R219, RZ ;  /* 0x000000dbffdb723e */ /* 0x000fe400048060ff */
[----:B------:R-:W-:Y:S01]  /*c8c0*/  F2FP.SATFINITE.E5M2.F32.PACK_AB_MERGE_C R217, RZ, R217, RZ ;  /* 0x000000d9ffd9723e */ /* 0x000fe200048060ff */
[----:B------:R0:W-:Y:S01]  /*c8d0*/  @!P5 STG.E.U8 desc[UR14][R26.64+0x8], R35 ;  /* 0x000008231a00d986 */ /* 0x0001e2000c10110e */
[----:B------:R-:W-:Y:S01]  /*c8e0*/  ISETP.LT.OR P5, PT, R42, 0x11, !P2 ;  /* 0x000000112a00780c */ /* 0x000fe200057a1670 */
[----:B------:R-:W-:-:S02]  /*c8f0*/  FMUL R218, R218, UR20 ;  /* 0x00000014dada7c20 */ /* 0x000fc40008400000 */
[----:B------:R-:W3:Y:S04]  /*c900*/  LDL.LU R227, [R1+0x4] ;  /* 0x0000040001e37983 */ /* 0x000ee80000300800 */
[----:B------:R-:W4:Y:S04]  /*c910*/  LDL.LU R225, [R1] ;  /* 0x0000000001e17983 */ /* 0x000f280000300800 */
[----:B------:R1:W-:Y:S01]  /*c920*/  @!P0 STG.E.U8 desc[UR14][R24.64+0x10], R33 ;  /* 0x0000102118008986 */ /* 0x0003e2000c10110e */
[----:B------:R-:W-:-:S03]  /*c930*/  ISETP.LT.OR P0, PT, R42, 0x19, !P3 ;  /* 0x000000192a00780c */ /* 0x000fc60005f01670 */
[----:B------:R-:W-:Y:S01]  /*c940*/  @!P1 STG.E.U8 desc[UR14][R24.64+0x11], R219 ;  /* 0x000011db18009986 */ /* 0x000fe2000c10110e */
[----:B------:R-:W-:-:S03]  /*c950*/  ISETP.LT.OR P1, PT, R42, 0x1a, !P3 ;  /* 0x0000001a2a00780c */ /* 0x000fc60005f21670 */
[----:B------:R-:W-:Y:S01]  /*c960*/  @!P6 STG.E.U8 desc[UR14][R26.64+0x11], R217 ;  /* 0x000011d91a00e986 */ /* 0x000fe2000c10110e */
[----:B------:R-:W-:Y:S01]  /*c970*/  ISETP.LT.OR P6, PT, R42, 0x1a, !P2 ;  /* 0x0000001a2a00780c */ /* 0x000fe200057c1670 */
[----:B------:R-:W-:Y:S01]  /*c980*/  FMUL R216, R216, UR20 ;  /* 0x00000014d8d87c20 */ /* 0x000fe20008400000 */
[----:B0-----:R-:W-:Y:S01]  /*c990*/  F2FP.SATFINITE.E5M2.F32.PACK_AB_MERGE_C R35, RZ, R218, RZ ;  /* 0x000000daff23723e */ /* 0x001fe200048060ff */
[----:B------:R-:W-:Y:S01]  /*c9a0*/  FMUL R215, R215, UR20 ;  /* 0x00000014d7d77c20 */ /* 0x000fe20008400000 */
[----:B------:R-:W-:Y:S01]  /*c9b0*/  FMUL R213, R213, UR20 ;  /* 0x00000014d5d57c20 */ /* 0x000fe20008400000 */
[----:B------:R-:W-:Y:S01]  /*c9c0*/  FMUL R214, R214, UR20 ;  /* 0x00000014d6d67c20 */ /* 0x000fe20008400000 */
[----:B-1----:R-:W-:Y:S01]  /*c9d0*/  F2FP.SATFINITE.E5M2.F32.PACK_AB_MERGE_C R33, RZ, R216, RZ ;  /* 0x000000d8ff21723e */ /* 0x002fe200048060ff */
[----:B------:R0:W-:Y:S01]  /*c9e0*/  @!P5 STG.E.U8 desc[UR14][R26.64+0x10], R35 ;  /* 0x000010231a00d986 */ /* 0x0001e2000c10110e */
[----:B------:R-:W-:Y:S02]  /*c9f0*/  F2FP.SATFINITE.E5M2.F32.PACK_AB_MERGE_C R215, RZ, R215, RZ ;  /* 0x000000d7ffd7723e */ /* 0x000fe400048060ff */
        /* <DEDUP_REMOVED lines=12> */
[----:B-1----:R-:W-:Y:S01]  /*cac0*/  F2FP.SATFINITE.E5M2.F32.PACK_AB_MERGE_C R33, RZ, R212, RZ ;  /* 0x000000d4ff21723e */ /* 0x002fe200048060ff */
[----:B------:R-:W-:Y:S01]  /*cad0*/  FMUL R210, R210, UR20 ;  /* 0x00000014d2d27c20 */ /* 0x000fe20008400000 */
[----:B------:R-:W-:Y:S01]  /*cae0*/  F2FP.SATFINITE.E5M2.F32.PACK_AB_MERGE_C R211, RZ, R211, RZ ;  /* 0x000000d3ffd3723e */ /* 0x000fe200048060ff */
[----:B------:R0:W-:Y:S01]  /*caf0*/  @!P5 STG.E.U8 desc[UR14][R26.64+0x18], R35 ;  /* 0x000018231a00d986 */ /* 0x0001e2000c10110e */
[C---:B------:R-:W-:Y:S02]  /*cb00*/  ISETP.LT.OR P5, PT, R42.reuse, 0x21, !P2 ;  /* 0x000000212a00780c */ /* 0x040fe400057a1670 */
        /* <DEDUP_REMOVED lines=111> */
[C---:B------:R-:W-:Y:S01]  /*d200*/  ISETP.LT.OR P5, PT, R42.reuse, 0x59, !P2 ;  /* 0x000000592a00780c */ /* 0x040fe200057a1670 */
[----:B------:R-:W-:Y:S01]  /*d210*/  FMUL R179, R179, UR20 ;  /* 0x00000014b3b37c20 */ /* 0x000fe20008400000 */
[----:B------:R-:W-:Y:S01]  /*d220*/  F2FP.SATFINITE.E5M2.F32.PACK_AB_MERGE_C R181, RZ, R181, RZ ;  /* 0x000000b5ffb5723e */ /* 0x000fe200048060ff */
[----:B------:R1:W-:Y:S04]  /*d230*/  @!P0 STG.E.U8 desc[UR14][R24.64+0x58], R33 ;  /* 0x0000582118008986 */ /* 0x0003e8000c10110e */
[----:B------:R-:W-:Y:S04]  /*d240*/  @!P1 STG.E.U8 desc[UR14][R24.64+0x59], R183 ;  /* 0x000059b718009986 */ /* 0x000fe8000c10110e */
[----:B------:R-:W-:Y:S01]  /*d250*/  @!P6 STG.E.U8 desc[UR14][R26.64+0x59], R181 ;  /* 0x000059b51a00e986 */ /* 0x000fe2000c10110e */
[----:B------:R-:W-:-:S02]  /*d260*/  ISETP.LT.OR P6, PT, R42, 0x62, !P3 ;  /* 0x000000622a00780c */ /* 0x000fc40005fc1670 */
[----:B0-----:R-:W-:Y:S01]  /*d270*/  F2FP.SATFINITE.E5M2.F32.PACK_AB_MERGE_C R35, RZ, R182, RZ ;  /* 0x000000b6ff23723e */ /* 0x001fe200048060ff */
[----:B------:R-:W-:Y:S01]  /*d280*/  FMUL R180, R180, UR20 ;  /* 0x00000014b4b47c20 */ /* 0x000fe20008400000 */
[----:B------:R-:W-:Y:S01]  /*d290*/  F2FP.SATFINITE.E5M2.F32.PACK_AB_MERGE_C R179, RZ, R179, RZ ;  /* 0x000000b3ffb3723e */ /* 0x000fe200048060ff */
[----:B------:R-:W-:Y:S01]  /*d2a0*/  FMUL R178, R178, UR20 ;  /* 0x00000014b2b27c20 */ /* 0x000fe20008400000 */
[----:B------:R-:W-:Y:S01]  /*d2b0*/  FMUL R177, R177, UR20 ;  /* 0x00000014b1b17c20 */ /* 0x000fe20008400000 */
[----:B------:R0:W-:Y:S01]  /*d2c0*/  @!P5 STG.E.U8 desc[UR14][R26.64+0x58], R35 ;  /* 0x000058231a00d986 */ /* 0x0001e2000c10110e */
[C---:B------:R-:W-:Y:S02]  /*d2d0*/  ISETP.LT.OR P5, PT, R42.reuse, 0x61, !P3 ;  /* 0x000000612a00780c */ /* 0x040fe40005fa1670 */
[----:B------:R-:W-:Y:S01]  /*d2e0*/  ISETP.LT.OR P0, PT, R42, 0x61, !P2 ;  /* 0x000000612a00780c */ /* 0x000fe20005701670 */
[----:B------:R-:W-:Y:S01]  /*d2f0*/  FMUL R176, R176, UR20 ;  /* 0x00000014b0b07c20 */ /* 0x000fe20008400000 */
[C---:B------:R-:W-:Y:S01]  /*d300*/  ISETP.LT.OR P1, PT, R42.reuse, 0x62, !P2 ;  /* 0x000000622a00780c */ /* 0x040fe20005721670 */
[----:B------:R-:W-:Y:S01]  /*d310*/  @!P6 STG.E.U8 desc[UR14][R24.64+0x61], R179 ;  /* 0x000061b31800e986 */ /* 0x000fe2000c10110e */
[----:B------:R-:W-:-:S02]  /*d320*/  ISETP.LT.OR P6, PT, R42, 0x69, !P3 ;  /* 0x000000692a00780c */ /* 0x000fc40005fc1670 */
[----:B-1----:R-:W-:Y:S01]  /*d330*/  F2FP.SATFINITE.E5M2.F32.PACK_AB_MERGE_C R33, RZ, R180, RZ ;  /* 0x000000b4ff21723e */ /* 0x002fe200048060ff */
[----:B------:R-:W-:Y:S01]  /*d340*/  FMUL R175, R175, UR20 ;  /* 0x00000014afaf7c20 */ /* 0x000fe20008400000 */
[----:B------:R-:W-:Y:S01]  /*d350*/  F2FP.SATFINITE.E5M2.F32.PACK_AB_MERGE_C R177, RZ, R177, RZ ;  /* 0x000000b1ffb1723e */ /* 0x000fe200048060ff */
[----:B------:R-:W-:Y:S01]  /*d360*/  FMUL R174, R174, UR20 ;  /* 0x00000014aeae7c20 */ /* 0x000fe20008400000 */
[----:B0-----:R-:W-:Y:S01]  /*d370*/  F2FP.SATFINITE.E5M2.F32.PACK_AB_MERGE_C R35, RZ, R178, RZ ;  /* 0x000000b2ff23723e */ /* 0x001fe200048060ff */
[----:B------:R0:W-:Y:S01]  /*d380*/  @!P5 STG.E.U8 desc[UR14][R24.64+0x60], R33 ;  /* 0x000060211800d986 */ /* 0x0001e2000c10110e */
[----:B------:R-:W-:-:S03]  /*d390*/  F2FP.SATFINITE.E5M2.F32.PACK_AB_MERGE_C R37, RZ, R176, RZ ;  /* 0x000000b0ff25723e */ /* 0x000fc600048060ff */
[----:B------:R1:W-:Y:S01]  /*d3a0*/  @!P0 STG.E.U8 desc[UR14][R26.64+0x60], R35 ;  /* 0x000060231a008986 */ /* 0x0003e2000c10110e */
[----:B------:R-:W-:-:S03]  /*d3b0*/  ISETP.LT.OR P0, PT, R42, 0x6a, !P3 ;  /* 0x0000006a2a00780c */ /* 0x000fc60005f01670 */
[----:B------:R-:W-:Y:S01]  /*d3c0*/  @!P1 STG.E.U8 desc[UR14][R26.64+0x61], R177 ;  /* 0x000061b11a009986 */ /* 0x000fe2000c10110e */
[C---:B------:R-:W-:Y:S02]  /*d3d0*/  ISETP.LT.OR P1, PT, R42.reuse, 0x69, !P2 ;  /* 0x000000692a00780c */ /* 0x040fe40005721670 */
[C---:B------:R-:W-:Y:S01]  /*d3e0*/  ISETP.LT.OR P5, PT, R42.reuse, 0x6a, !P2 ;  /* 0x0000006a2a00780c */ /* 0x040fe200057a1670 */
[----:B------:R-:W-:Y:S01]  /*d3f0*/  @!P6 STG.E.U8 desc[UR14][R24.64+0x68], R37 ;  /* 0x000068251800e986 */ /* 0x000fe2000c10110e */
[----:B------:R-:W-:Y:S01]  /*d400*/  ISETP.LT.OR P6, PT, R42, 0x71, !P3 ;  /* 0x000000712a00780c */ /* 0x000fe20005fc1670 */
[----:B------:R-:W-:Y:S01]  /*d410*/  FMUL R173, R173, UR20 ;  /* 0x00000014adad7c20 */ /* 0x000fe20008400000 */
[----:B------:R-:W-:Y:S01]  /*d420*/  F2FP.SATFINITE.E5M2.F32.PACK_AB_MERGE_C R175, RZ, R175, RZ ;  /* 0x000000afffaf723e */ /* 0x000fe200048060ff */
[----:B------:R-:W-:Y:S01]  /*d430*/  FMUL R172, R172, UR20 ;  /* 0x00000014acac7c20 */ /* 0x000fe20008400000 */
[----:B0-----:R-:W-:Y:S01]  /*d440*/  F2FP.SATFINITE.E5M2.F32.PACK_AB_MERGE_C R33, RZ, R174, RZ ;  /* 0x000000aeff21723e */ /* 0x001fe200048060ff */
[----:B------:R-:W-:Y:S01]  /*d450*/  FMUL R171, R171, UR20 ;  /* 0x00000014abab7c20 */ /* 0x000fe20008400000 */
[----:B------:R-:W-:Y:S01]  /*d460*/  F2FP.SATFINITE.E5M2.F32.PACK_AB_MERGE_C R173, RZ, R173, RZ ;  /* 0x000000adffad723e */ /* 0x000fe200048060ff */
[----:B------:R-:W-:Y:S01]  /*d470*/  @!P0 STG.E.U8 desc[UR14][R24.64+0x69], R175 ;  /* 0x000069af18008986 */ /* 0x000fe2000c10110e */
[----:B-1----:R-:W-:-:S02]  /*d480*/  F2FP.SATFINITE.E5M2.F32.PACK_AB_MERGE_C R35, RZ, R172, RZ ;  /* 0x000000acff23723e */ /* 0x002fc400048060ff */
[C---:B------:R-:W-:Y:S01]  /*d490*/  ISETP.LT.OR P0, PT, R42.reuse, 0x72, !P3 ;  /* 0x000000722a00780c */ /* 0x040fe20005f01670 */
[----:B------:R0:W-:Y:S01]  /*d4a0*/  @!P1 STG.E.U8 desc[UR14][R26.64+0x68], R33 ;  /* 0x000068211a009986 */ /* 0x0001e2000c10110e */
[----:B------:R-:W-:Y:S01]  /*d4b0*/  ISETP.LT.OR P1, PT, R42, 0x71, !P2 ;  /* 0x000000712a00780c */ /* 0x000fe20005721670 */
[----:B------:R-:W-:Y:S02]  /*d4c0*/  FMUL R170, R170, UR20 ;  /* 0x00000014aaaa7c20 */ /* 0x000fe40008400000 */
[----:B------:R-:W-:Y:S01]  /*d4d0*/  @!P5 STG.E.U8 desc[UR14][R26.64+0x69], R173 ;  /* 0x000069ad1a00d986 */ /* 0x000fe2000c10110e */
[C---:B------:R-:W-:Y:S01]  /*d4e0*/  ISETP.LT.OR P5, PT, R42.reuse, 0x72, !P2 ;  /* 0x000000722a00780c */ /* 0x040fe200057a1670 */
[----:B------:R-:W-:Y:S02]  /*d4f0*/  FMUL R169, R169, UR20 ;  /* 0x00000014a9a97c20 */ /* 0x000fe40008400000 */
[----:B------:R1:W-:Y:S01]  /*d500*/  @!P6 STG.E.U8 desc[UR14][R24.64+0x70], R35 ;  /* 0x000070231800e986 */ /* 0x0003e2000c10110e */
[----:B------:R-:W-:-:S02]  /*d510*/  ISETP.LT.OR P6, PT, R42, 0x79, !P3 ;  /* 0x000000792a00780c */ /* 0x000fc40005fc1670 */
        /* <DEDUP_REMOVED lines=8> */
[----:B------:R-:W-:Y:S02]  /*d5a0*/  F2FP.SATFINITE.E5M2.F32.PACK_AB_MERGE_C R167, RZ, R167, RZ ;  /* 0x000000a7ffa7723e */ /* 0x000fe400048060ff */
[----:B-1----:R-:W-:Y:S01]  /*d5b0*/  F2FP.SATFINITE.E5M2.F32.PACK_AB_MERGE_C R35, RZ, R168, RZ ;  /* 0x000000a8ff23723e */ /* 0x002fe200048060ff */
[----:B------:R-:W-:Y:S01]  /*d5c0*/  @!P1 STG.E.U8 desc[UR14][R26.64+0x70], R33 ;  /* 0x000070211a009986 */ /* 0x000fe2000c10110e */
[----:B------:R-:W-:-:S03]  /*d5d0*/  ISETP.GE.AND P1, PT, R41, 0x81, PT ;  /* 0x000000812900780c */ /* 0x000fc60003f26270 */
[----:B------:R-:W-:Y:S01]  /*d5e0*/  @!P5 STG.E.U8 desc[UR14][R26.64+0x71], R169 ;  /* 0x000071a91a00d986 */ /* 0x000fe2000c10110e */
[C---:B------:R-:W-:Y:S02]  /*d5f0*/  ISETP.LT.OR P5, PT, R42.reuse, 0x79, !P2 ;  /* 0x000000792a00780c */ /* 0x040fe400057a1670 */
[C---:B------:R-:W-:Y:S01]  /*d600*/  ISETP.LT.OR P2, PT, R42.reuse, 0x7a, !P2 ;  /* 0x0000007a2a00780c */ /* 0x040fe20005741670 */
[----:B------:R-:W-:Y:S01]  /*d610*/  @!P6 STG.E.U8 desc[UR14][R24.64+0x78], R35 ;  /* 0x000078231800e986 */ /* 0x000fe2000c10110e */
[C---:B------:R-:W-:Y:S01]  /*d620*/  ISETP.LT.OR P6, PT, R42.reuse, 0x1, !P1 ;  /* 0x000000012a00780c */ /* 0x040fe20004fc1670 */
[----:B------:R-:W-:Y:S02]  /*d630*/  FMUL R165, R165, UR20 ;  /* 0x00000014a5a57c20 */ /* 0x000fe40008400000 */
[----:B------:R0:W-:Y:S01]  /*d640*/  @!P3 STG.E.U8 desc[UR14][R24.64+0x79], R167 ;  /* 0x000079a71800b986 */ /* 0x0001e2000c10110e */
[----:B------:R-:W-:Y:S01]  /*d650*/  ISETP.LT.OR P3, PT, R42, 0x2, !P1 ;  /* 0x000000022a00780c */ /* 0x000fe20004f61670 */
[----:B------:R-:W-:Y:S01]  /*d660*/  FMUL R164, R164, UR20 ;  /* 0x00000014a4a47c20 */ /* 0x000fe20008400000 */
[----:B------:R-:W-:Y:S01]  /*d670*/  FMUL R163, R163, UR20 ;  /* 0x00000014a3a37c20 */ /* 0x000fe20008400000 */
[----:B------:R-:W-:Y:S01]  /*d680*/  F2FP.SATFINITE.E5M2.F32.PACK_AB_MERGE_C R37, RZ, R166, RZ ;  /* 0x000000a6ff25723e */ /* 0x000fe200048060ff */
[----:B------:R-:W-:Y:S01]  /*d690*/  FMUL R162, R162, UR20 ;  /* 0x00000014a2a27c20 */ /* 0x000fe20008400000 */
[----:B------:R-:W-:Y:S01]  /*d6a0*/  F2FP.SATFINITE.E5M2.F32.PACK_AB_MERGE_C R165, RZ, R165, RZ ;  /* 0x000000a5ffa5723e */ /* 0x000fe200048060ff */
[----:B------:R-:W-:Y:S01]  /*d6b0*/  FMUL R161, R161, UR20 ;  /* 0x00000014a1a17c20 */ /* 0x000fe20008400000 */
[----:B------:R-:W-:Y:S01]  /*d6c0*/  F2FP.SATFINITE.E5M2.F32.PACK_AB_MERGE_C R163, RZ, R163, RZ ;  /* 0x000000a3ffa3723e */ /* 0x000fe200048060ff */
[----:B------:R-:W-:Y:S01]  /*d6d0*/  FMUL R160, R160, UR20 ;  /* 0x00000014a0a07c20 */ /* 0x000fe20008400000 */
[----:B------:R-:W-:Y:S01]  /*d6e0*/  ISETP.GE.AND P0, PT, R41, 0x89, PT ;  /* 0x000000892900780c */ /* 0x000fe20003f06270 */
[----:B------:R-:W-:Y:S01]  /*d6f0*/  FMUL R159, R159, UR20 ;  /* 0x000000149f9f7c20 */ /* 0x000fe20008400000 */
[----:B0-----:R-:W-:Y:S01]  /*d700*/  F2FP.SATFINITE.E5M2.F32.PACK_AB_MERGE_C R25, RZ, R164, RZ ;  /* 0x000000a4ff19723e */ /* 0x001fe200048060ff */
[----:B------:R-:W-:Y:S01]  /*d710*/  @!P5 STG.E.U8 desc[UR14][R26.64+0x78], R37 ;  /* 0x000078251a00d986 */ /* 0x000fe2000c10110e */
[----:B------:R-:W-:-:S03]  /*d720*/  ISETP.LT.OR P5, PT, R42, 0x1, !P0 ;  /* 0x000000012a00780c */ /* 0x000fc600047a1670 */
[----:B------:R-:W-:Y:S04]  /*d730*/  @!P2 STG.E.U8 desc[UR14][R26.64+0x79], R165 ;  /* 0x000079a51a00a986 */ /* 0x000fe8000c10110e */
[----:B------:R0:W-:Y:S01]  /*d740*/  @!P6 STG.E.U8 desc[UR14][R28.64], R25 ;  /* 0x000000191c00e986 */ /* 0x0001e2000c10110e */
[----:B------:R-:W-:-:S03]  /*d750*/  ISETP.LT.OR P6, PT, R42, 0x2, !P0 ;  /* 0x000000022a00780c */ /* 0x000fc600047c1670 */
[----:B------:R-:W-:Y:S01]  /*d760*/  @!P3 STG.E.U8 desc[UR14][R28.64+0x1], R163 ;  /* 0x000001a31c00b986 */ /* 0x000fe2000c10110e */
[C---:B------:R-:W-:Y:S02]  /*d770*/  ISETP.LT.OR P3, PT, R42.reuse, 0x9, !P1 ;  /* 0x000000092a00780c */ /* 0x040fe40004f61670 */
[----:B------:R-:W-:Y:S01]  /*d780*/  ISETP.LT.OR P2, PT, R42, 0xa, !P1 ;  /* 0x0000000a2a00780c */ /* 0x000fe20004f41670 */
[----:B------:R-:W-:Y:S01]  /*d790*/  FMUL R158, R158, UR20 ;  /* 0x000000149e9e7c20 */ /* 0x000fe20008400000 */
[----:B------:R-:W-:Y:S01]  /*d7a0*/  F2FP.SATFINITE.E5M2.F32.PACK_AB_MERGE_C R33, RZ, R162, RZ ;  /* 0x000000a2ff21723e */ /* 0x000fe200048060ff */
[----:B------:R-:W-:Y:S01]  /*d7b0*/  FMUL R157, R157, UR20 ;  /* 0x000000149d9d7c20 */ /* 0x000fe20008400000 */
[----:B------:R-:W-:Y:S01]  /*d7c0*/  F2FP.SATFINITE.E5M2.F32.PACK_AB_MERGE_C R161, RZ, R161, RZ ;  /* 0x000000a1ffa1723e */ /* 0x000fe200048060ff */
[----:B------:R-:W-:Y:S01]  /*d7d0*/  FMUL R156, R156, UR20 ;  /* 0x000000149c9c7c20 */ /* 0x000fe20008400000 */
[----:B0-----:R-:W-:Y:S01]  /*d7e0*/  F2FP.SATFINITE.E5M2.F32.PACK_AB_MERGE_C R25, RZ, R160, RZ ;  /* 0x000000a0ff19723e */ /* 0x001fe200048060ff */
[----:B------:R-:W-:Y:S01]  /*d7f0*/  @!P5 STG.E.U8 desc[UR14][R30.64], R33 ;  /* 0x000000211e00d986 */ /* 0x000fe2000c10110e */
[----:B------:R-:W-:-:S02]  /*d800*/  F2FP.SATFINITE.E5M2.F32.PACK_AB_MERGE_C R159, RZ, R159, RZ ;  /* 0x0000009fff9f723e */ /* 0x000fc400048060ff */
[C---:B------:R-:W-:Y:S01]  /*d810*/  ISETP.LT.OR P5, PT, R42.reuse, 0x9, !P0 ;  /* 0x000000092a00780c */ /* 0x040fe200047a1670 */
[----:B------:R-:W-:Y:S01]  /*d820*/  @!P6 STG.E.U8 desc[UR14][R30.64+0x1], R161 ;  /* 0x000001a11e00e986 */ /* 0x000fe2000c10110e */
[----:B------:R-:W-:-:S03]  /*d830*/  ISETP.LT.OR P6, PT, R42, 0xa, !P0 ;  /* 0x0000000a2a00780c */ /* 0x000fc600047c1670 */
[----:B------:R0:W-:Y:S01]  /*d840*/  @!P3 STG.E.U8 desc[UR14][R28.64+0x8], R25 ;  /* 0x000008191c00b986 */ /* 0x0001e2000c10110e */
[----:B------:R-:W-:-:S03]  /*d850*/  ISETP.LT.OR P3, PT, R42, 0x11, !P1 ;  /* 0x000000112a00780c */ /* 0x000fc60004f61670 */
[----:B------:R-:W-:Y:S01]  /*d860*/  @!P2 STG.E.U8 desc[UR14][R28.64+0x9], R159 ;  /* 0x0000099f1c00a986 */ /* 0x000fe2000c10110e */
[----:B------:R-:W-:Y:S01]  /*d870*/  ISETP.LT.OR P2, PT, R42, 0x12, !P1 ;  /* 0x000000122a00780c */ /* 0x000fe20004f41670 */
[----:B------:R-:W-:Y:S01]  /*d880*/  FMUL R155, R155, UR20 ;  /* 0x000000149b9b7c20 */ /* 0x000fe20008400000 */
[----:B------:R-:W-:Y:S01]  /*d890*/  F2FP.SATFINITE.E5M2.F32.PACK_AB_MERGE_C R27, RZ, R158, RZ ;  /* 0x0000009eff1b723e */ /* 0x000fe200048060ff */
[----:B------:R-:W-:Y:S01]  /*d8a0*/  FMUL R154, R154, UR20 ;  /* 0x000000149a9a7c20 */ /* 0x000fe20008400000 */
[----:B------:R-:W-:Y:S01]  /*d8b0*/  F2FP.SATFINITE.E5M2.F32.PACK_AB_MERGE_C R157, RZ, R157, RZ ;  /* 0x0000009dff9d723e */ /* 0x000fe200048060ff */
[----:B------:R-:W-:Y:S01]  /*d8c0*/  FMUL R153, R153, UR20 ;  /* 0x0000001499997c20 */ /* 0x000fe20008400000 */
        /* <DEDUP_REMOVED lines=25> */
[----:B------:R1:W-:Y:S01]  /*da60*/  @!P2 STG.E.U8 desc[UR14][R28.64+0x19], R23 ;  /* 0x000019171c00a986 */ /* 0x0003e2000c10110e */
        /* <DEDUP_REMOVED lines=11> */
[----:B------:R0:W-:Y:S01]  /*db20*/  @!P6 STG.E.U8 desc[UR14][R30.64+0x19], R21 ;  /* 0x000019151e00e986 */ /* 0x0001e2000c10110e */
[----:B------:R-:W-:-:S03]  /*db30*/  ISETP.LT.OR P6, PT, R42, 0x22, !P0 ;  /* 0x000000222a00780c */ /* 0x000fc600047c1670 */
[----:B------:R-:W-:Y:S01]  /*db40*/  @!P3 STG.E.U8 desc[UR14][R28.64+0x20], R25 ;  /* 0x000020191c00b986 */ /* 0x000fe2000c10110e */
[----:B------:R-:W-:-:S03]  /*db50*/  ISETP.LT.OR P3, PT, R42, 0x29, !P1 ;  /* 0x000000292a00780c */ /* 0x000fc60004f61670 */
[----:B------:R2:W-:Y:S01]  /*db60*/  @!P2 STG.E.U8 desc[UR14][R28.64+0x21], R19 ;  /* 0x000021131c00a986 */ /* 0x0005e2000c10110e */
[----:B------:R-:W-:Y:S01]  /*db70*/  ISETP.LT.OR P2, PT, R42, 0x2a, !P1 ;  /* 0x0000002a2a00780c */ /* 0x000fe20004f41670 */
[----:B------:R-:W-:Y:S01]  /*db80*/  FMUL R15, R15, UR20 ;  /* 0x000000140f0f7c20 */ /* 0x000fe20008400000 */
[----:B-1----:R-:W-:Y:S01]  /*db90*/  F2FP.SATFINITE.E5M2.F32.PACK_AB_MERGE_C R23, RZ, R18, RZ ;  /* 0x00000012ff17723e */ /* 0x002fe200048060ff */
[----:B------:R-:W-:Y:S01]  /*dba0*/  FMUL R14, R14, UR20 ;  /* 0x000000140e0e7c20 */ /* 0x000fe20008400000 */
[----:B------:R-:W-:Y:S01]  /*dbb0*/  F2FP.SATFINITE.E5M2.F32.PACK_AB_MERGE_C R17, RZ, R17, RZ ;  /* 0x00000011ff11723e */ /* 0x000fe200048060ff */
[----:B------:R-:W-:Y:S01]  /*dbc0*/  FMUL R13, R13, UR20 ;  /* 0x000000140d0d7c20 */ /* 0x000fe20008400000 */
[----:B0-----:R-:W-:Y:S01]  /*dbd0*/  F2FP.SATFINITE.E5M2.F32.PACK_AB_MERGE_C R21, RZ, R16, RZ ;  /* 0x00000010ff15723e */ /* 0x001fe200048060ff */
[----:B------:R-:W-:Y:S01]  /*dbe0*/  @!P5 STG.E.U8 desc[UR14][R30.64+0x20], R23 ;  /* 0x000020171e00d986 */ /* 0x000fe2000c10110e */
[----:B------:R-:W-:Y:S02]  /*dbf0*/  F2FP.SATFINITE.E5M2.F32.PACK_AB_MERGE_C R15, RZ, R15, RZ ;  /* 0x0000000fff0f723e */ /* 0x000fe400048060ff */
[C---:B------:R-:W-:Y:S01]  /*dc00*/  ISETP.LT.OR P5, PT, R42.reuse, 0x29, !P0 ;  /* 0x000000292a00780c */ /* 0x040fe200047a1670 */
[----:B------:R-:W-:Y:S01]  /*dc10*/  @!P6 STG.E.U8 desc[UR14][R30.64+0x21], R17 ;  /* 0x000021111e00e986 */ /* 0x000fe2000c10110e */
[----:B------:R-:W-:-:S03]  /*dc20*/  ISETP.LT.OR P6, PT, R42, 0x2a, !P0 ;  /* 0x0000002a2a00780c */ /* 0x000fc600047c1670 */
[----:B------:R-:W-:Y:S01]  /*dc30*/  @!P3 STG.E.U8 desc[UR14][R28.64+0x28], R21 ;  /* 0x000028151c00b986 */ /* 0x000fe2000c10110e */
[----:B------:R-:W-:Y:S01]  /*dc40*/  ISETP.LT.OR P3, PT, R42, 0x31, !P1 ;  /* 0x000000312a00780c */ /* 0x000fe20004f61670 */
[----:B------:R-:W-:Y:S02]  /*dc50*/  FMUL R12, R12, UR20 ;  /* 0x000000140c0c7c20 */ /* 0x000fe40008400000 */
[----:B------:R0:W-:Y:S01]  /*dc60*/  @!P2 STG.E.U8 desc[UR14][R28.64+0x29], R15 ;  /* 0x0000290f1c00a986 */ /* 0x0001e2000c10110e */
[----:B------:R-:W-:Y:S01]  /*dc70*/  ISETP.LT.OR P2, PT, R42, 0x32, !P1 ;  /* 0x000000322a00780c */ /* 0x000fe20004f41670 */
[----:B------:R-:W-:Y:S01]  /*dc80*/  FMUL R11, R11, UR20 ;  /* 0x000000140b0b7c20 */ /* 0x000fe20008400000 */
[----:B--2---:R-:W-:Y:S01]  /*dc90*/  F2FP.SATFINITE.E5M2.F32.PACK_AB_MERGE_C R19, RZ, R14, RZ ;  /* 0x0000000eff13723e */ /* 0x004fe200048060ff */
[----:B------:R-:W2:Y:S01]  /*dca0*/  LDL.LU R222, [R1+0x18] ;  /* 0x0000180001de7983 */ /* 0x000ea20000300800 */
[----:B------:R-:W-:Y:S02]  /*dcb0*/  F2FP.SATFINITE.E5M2.F32.PACK_AB_MERGE_C R13, RZ, R13, RZ ;  /* 0x0000000dff0d723e */ /* 0x000fe400048060ff */
[----:B------:R-:W-:Y:S01]  /*dcc0*/  F2FP.SATFINITE.E5M2.F32.PACK_AB_MERGE_C R11, RZ, R11, RZ ;  /* 0x0000000bff0b723e */ /* 0x000fe200048060ff */
[----:B------:R-:W-:Y:S01]  /*dcd0*/  @!P5 STG.E.U8 desc[UR14][R30.64+0x28], R19 ;  /* 0x000028131e00d986 */ /* 0x000fe2000c10110e */
[----:B0-----:R-:W-:-:S03]  /*dce0*/  F2FP.SATFINITE.E5M2.F32.PACK_AB_MERGE_C R15, RZ, R12, RZ ;  /* 0x0000000cff0f723e */ /* 0x001fc600048060ff */
[----:B------:R0:W-:Y:S01]  /*dcf0*/  @!P6 STG.E.U8 desc[UR14][R30.64+0x29], R13 ;  /* 0x0000290d1e00e986 */ /* 0x0001e2000c10110e */
[C---:B------:R-:W-:Y:S02]  /*dd00*/  ISETP.LT.OR P5, PT, R42.reuse, 0x31, !P0 ;  /* 0x000000312a00780c */ /* 0x040fe400047a1670 */
[C---:B------:R-:W-:Y:S01]  /*dd10*/  ISETP.LT.OR P6, PT, R42.reuse, 0x32, !P0 ;  /* 0x000000322a00780c */ /* 0x040fe200047c1670 */
[----:B------:R-:W-:Y:S01]  /*dd20*/  @!P3 STG.E.U8 desc[UR14][R28.64+0x30], R15 ;  /* 0x0000300f1c00b986 */ /* 0x000fe2000c10110e */
[----:B------:R-:W-:Y:S01]  /*dd30*/  ISETP.LT.OR P3, PT, R42, 0x39, !P1 ;  /* 0x000000392a00780c */ /* 0x000fe20004f61670 */
[----:B------:R-:W-:Y:S01]  /*dd40*/  FMUL R10, R10, UR20 ;  /* 0x000000140a0a7c20 */ /* 0x000fe20008400000 */
[----:B------:R-:W-:Y:S01]  /*dd50*/  FMUL R9, R9, UR20 ;  /* 0x0000001409097c20 */ /* 0x000fe20008400000 */
[----:B------:R-:W2:Y:S01]  /*dd60*/  LDL.LU R223, [R1+0x14] ;  /* 0x0000140001df7983 */ /* 0x000ea20000300800 */
[----:B------:R-:W-:-:S03]  /*dd70*/  FMUL R8, R8, UR20 ;  /* 0x0000001408087c20 */ /* 0x000fc60008400000 */
[----:B------:R-:W2:Y:S01]  /*dd80*/  LDL.LU R221, [R1+0x10] ;  /* 0x0000100001dd7983 */ /* 0x000ea20000300800 */
[----:B------:R-:W-:-:S03]  /*dd90*/  F2FP.SATFINITE.E5M2.F32.PACK_AB_MERGE_C R17, RZ, R10, RZ ;  /* 0x0000000aff11723e */ /* 0x000fc600048060ff */
[----:B------:R-:W2:Y:S01]  /*dda0*/  LDL.LU R220, [R1+0xc] ;  /* 0x00000c0001dc7983 */ /* 0x000ea20000300800 */
[----:B------:R-:W-:Y:S01]  /*ddb0*/  F2FP.SATFINITE.E5M2.F32.PACK_AB_MERGE_C R9, RZ, R9, RZ ;  /* 0x00000009ff09723e */ /* 0x000fe200048060ff */
[----:B------:R-:W-:Y:S01]  /*ddc0*/  FMUL R7, R7, UR20 ;  /* 0x0000001407077c20 */ /* 0x000fe20008400000 */
[----:B0-----:R-:W-:Y:S01]  /*ddd0*/  F2FP.SATFINITE.E5M2.F32.PACK_AB_MERGE_C R13, RZ, R8, RZ ;  /* 0x00000008ff0d723e */ /* 0x001fe200048060ff */
[----:B------:R0:W-:Y:S01]  /*dde0*/  @!P2 STG.E.U8 desc[UR14][R28.64+0x31], R11 ;  /* 0x0000310b1c00a986 */ /* 0x0001e2000c10110e */
[----:B------:R-:W-:Y:S01]  /*ddf0*/  ISETP.LT.OR P2, PT, R42, 0x3a, !P1 ;  /* 0x0000003a2a00780c */ /* 0x000fe20004f41670 */
[----:B-----5:R-:W-:Y:S01]  /*de00*/  FMUL R2, R2, UR20 ;  /* 0x0000001402027c20 */ /* 0x020fe20008400000 */
[----:B------:R-:W-:Y:S01]  /*de10*/  F2FP.SATFINITE.E5M2.F32.PACK_AB_MERGE_C R7, RZ, R7, RZ ;  /* 0x00000007ff07723e */ /* 0x000fe200048060ff */
[----:B------:R-:W-:Y:S01]  /*de20*/  @!P5 STG.E.U8 desc[UR14][R30.64+0x30], R17 ;  /* 0x000030111e00d986 */ /* 0x000fe2000c10110e */
[----:B------:R-:W-:Y:S01]  /*de30*/  FMUL R3, R3, UR20 ;  /* 0x0000001403037c20 */ /* 0x000fe20008400000 */
[----:B------:R-:W-:Y:S01]  /*de40*/  FMUL R4, R4, UR20 ;  /* 0x0000001404047c20 */ /* 0x000fe20008400000 */
[C---:B------:R-:W-:Y:S01]  /*de50*/  ISETP.LT.OR P5, PT, R42.reuse, 0x39, !P0 ;  /* 0x000000392a00780c */ /* 0x040fe200047a1670 */
[----:B------:R1:W-:Y:S01]  /*de60*/  @!P6 STG.E.U8 desc[UR14][R30.64+0x31], R9 ;  /* 0x000031091e00e986 */ /* 0x0003e2000c10110e */
[----:B------:R-:W-:Y:S01]  /*de70*/  ISETP.LT.OR P6, PT, R42, 0x3a, !P0 ;  /* 0x0000003a2a00780c */ /* 0x000fe200047c1670 */
[----:B------:R-:W-:Y:S01]  /*de80*/  FMUL R6, R6, UR20 ;  /* 0x0000001406067c20 */ /* 0x000fe20008400000 */
[----:B------:R-:W-:Y:S01]  /*de90*/  FMUL R5, R5, UR20 ;  /* 0x0000001405057c20 */ /* 0x000fe20008400000 */
[----:B------:R3:W-:Y:S01]  /*dea0*/  @!P3 STG.E.U8 desc[UR14][R28.64+0x38], R13 ;  /* 0x0000380d1c00b986 */ /* 0x0007e2000c10110e */
[----:B------:R-:W-:Y:S01]  /*deb0*/  ISETP.LT.OR P3, PT, R42, 0x41, !P1 ;  /* 0x000000412a00780c */ /* 0x000fe20004f61670 */
[----:B------:R-:W-:Y:S01]  /*dec0*/  FMUL R0, R0, UR20 ;  /* 0x0000001400007c20 */ /* 0x000fe20008400000 */
[----:B0-----:R-:W-:Y:S01]  /*ded0*/  F2FP.SATFINITE.E5M2.F32.PACK_AB_MERGE_C R11, RZ, R6, RZ ;  /* 0x00000006ff0b723e */ /* 0x001fe200048060ff */
[----:B------:R-:W2:Y:S01]  /*dee0*/  LDL.LU R224, [R1+0x1c] ;  /* 0x00001c0001e07983 */ /* 0x000ea20000300800 */
[----:B------:R-:W-:-:S03]  /*def0*/  F2FP.SATFINITE.E5M2.F32.PACK_AB_MERGE_C R5, RZ, R5, RZ ;  /* 0x00000005ff05723e */ /* 0x000fc600048060ff */
[----:B------:R0:W-:Y:S01]  /*df00*/  @!P2 STG.E.U8 desc[UR14][R28.64+0x39], R7 ;  /* 0x000039071c00a986 */ /* 0x0001e2000c10110e */
[----:B-1----:R-:W-:Y:S01]  /*df10*/  F2FP.SATFINITE.E5M2.F32.PACK_AB_MERGE_C R9, RZ, R4, RZ ;  /* 0x00000004ff09723e */ /* 0x002fe200048060ff */
[----:B------:R-:W-:Y:S01]  /*df20*/  FMUL R4, R226, UR20 ;  /* 0x00000014e2047c20 */ /* 0x000fe20008400000 */
[C---:B------:R-:W-:Y:S01]  /*df30*/  ISETP.LT.OR P2, PT, R42.reuse, 0x42, !P1 ;  /* 0x000000422a00780c */ /* 0x040fe20004f41670 */
[----:B------:R-:W-:Y:S01]  /*df40*/  @!P5 STG.E.U8 desc[UR14][R30.64+0x38], R11 ;  /* 0x0000380b1e00d986 */ /* 0x000fe2000c10110e */
[----:B---3--:R-:W-:Y:S01]  /*df50*/  F2FP.SATFINITE.E5M2.F32.PACK_AB_MERGE_C R13, RZ, R2, RZ ;  /* 0x00000002ff0d723e */ /* 0x008fe200048060ff */
[----:B----4-:R-:W-:Y:S01]  /*df60*/  FMUL R2, R225, UR20 ;  /* 0x00000014e1027c20 */ /* 0x010fe20008400000 */
[----:B------:R-:W-:Y:S01]  /*df70*/  ISETP.LT.OR P5, PT, R42, 0x41, !P0 ;  /* 0x000000412a00780c */ /* 0x000fe200047a1670 */
[----:B------:R-:W3:Y:S01]  /*df80*/  LDL.LU R225, [R1+0x20] ;  /* 0x0000200001e17983 */ /* 0x000ee20000300800 */
[----:B0-----:R-:W-:Y:S01]  /*df90*/  F2FP.SATFINITE.E5M2.F32.PACK_AB_MERGE_C R7, RZ, R3, RZ ;  /* 0x00000003ff07723e */ /* 0x001fe200048060ff */
[----:B------:R-:W-:-:S02]  /*dfa0*/  FMUL R3, R227, UR20 ;  /* 0x00000014e3037c20 */ /* 0x000fc40008400000 */
[----:B------:R0:W-:Y:S01]  /*dfb0*/  @!P6 STG.E.U8 desc[UR14][R30.64+0x39], R5 ;  /* 0x000039051e00e986 */ /* 0x0001e2000c10110e */
[----:B------:R-:W-:-:S03]  /*dfc0*/  ISETP.LT.OR P6, PT, R42, 0x42, !P0 ;  /* 0x000000422a00780c */ /* 0x000fc600047c1670 */
[----:B------:R-:W4:Y:S04]  /*dfd0*/  LDL.LU R227, [R1+0x24] ;  /* 0x0000240001e37983 */ /* 0x000f280000300800 */
[----:B------:R-:W4:Y:S04]  /*dfe0*/  LDL.LU R226, [R1+0x28] ;  /* 0x0000280001e27983 */ /* 0x000f280000300800 */
[----:B------:R-:W-:Y:S01]  /*dff0*/  @!P3 STG.E.U8 desc[UR14][R28.64+0x40], R9 ;  /* 0x000040091c00b986 */ /* 0x000fe2000c10110e */
[C---:B------:R-:W-:Y:S02]  /*e000*/  ISETP.LT.OR P3, PT, R42.reuse, 0x49, !P1 ;  /* 0x000000492a00780c */ /* 0x040fe40004f61670 */
[----:B0-----:R-:W-:Y:S01]  /*e010*/  F2FP.SATFINITE.E5M2.F32.PACK_AB_MERGE_C R5, RZ, R0, RZ ;  /* 0x00000000ff05723e */ /* 0x001fe200048060ff */
[----:B------:R0:W-:Y:S01]  /*e020*/  @!P2 STG.E.U8 desc[UR14][R28.64+0x41], R7 ;  /* 0x000041071c00a986 */ /* 0x0001e2000c10110e */
[----:B------:R-:W-:-:S03]  /*e030*/  ISETP.LT.OR P2, PT, R42, 0x4a, !P1 ;  /* 0x0000004a2a00780c */ /* 0x000fc60004f41670 */
[----:B------:R-:W-:Y:S01]  /*e040*/  @!P5 STG.E.U8 desc[UR14][R30.64+0x40], R13 ;  /* 0x0000400d1e00d986 */ /* 0x000fe2000c10110e */
[----:B------:R-:W-:-:S03]  /*e050*/  ISETP.LT.OR P5, PT, R42, 0x49, !P0 ;  /* 0x000000492a00780c */ /* 0x000fc600047a1670 */
[----:B------:R1:W-:Y:S01]  /*e060*/  @!P6 STG.E.U8 desc[UR14][R30.64+0x41], R5 ;  /* 0x000041051e00e986 */ /* 0x0003e2000c10110e */
[----:B0-----:R-:W-:Y:S02]  /*e070*/  F2FP.SATFINITE.E5M2.F32.PACK_AB_MERGE_C R7, RZ, R2, RZ ;  /* 0x00000002ff07723e */ /* 0x001fe400048060ff */
[----:B------:R-:W-:-:S03]  /*e080*/  ISETP.LT.OR P6, PT, R42, 0x4a, !P0 ;  /* 0x0000004a2a00780c */ /* 0x000fc600047c1670 */
[----:B------:R0:W-:Y:S01]  /*e090*/  @!P3 STG.E.U8 desc[UR14][R28.64+0x48], R7 ;  /* 0x000048071c00b986 */ /* 0x0001e2000c10110e */
[----:B------:R-:W-:Y:S02]  /*e0a0*/  ISETP.LT.OR P3, PT, R42, 0x51, !P1 ;  /* 0x000000512a00780c */ /* 0x000fe40004f61670 */
[----:B------:R-:W-:Y:S02]  /*e0b0*/  F2FP.SATFINITE.E5M2.F32.PACK_AB_MERGE_C R9, RZ, R3, RZ ;  /* 0x00000003ff09723e */ /* 0x000fe400048060ff */
[----:B------:R-:W-:-:S03]  /*e0c0*/  F2FP.SATFINITE.E5M2.F32.PACK_AB_MERGE_C R11, RZ, R4, RZ ;  /* 0x00000004ff0b723e */ /* 0x000fc600048060ff */
[----:B------:R0:W-:Y:S04]  /*e0d0*/  @!P2 STG.E.U8 desc[UR14][R28.64+0x49], R9 ;  /* 0x000049091c00a986 */ /* 0x0001e8000c10110e */
[----:B------:R-:W-:Y:S01]  /*e0e0*/  @!P5 STG.E.U8 desc[UR14][R30.64+0x48], R11 ;  /* 0x0000480b1e00d986 */ /* 0x000fe2000c10110e */
[----:B--2---:R-:W-:Y:S01]  /*e0f0*/  FMUL R2, R221, UR20 ;  /* 0x00000014dd027c20 */ /* 0x004fe20008400000 */
[----:B------:R-:W-:Y:S02]  /*e100*/  FMUL R0, R220, UR20 ;  /* 0x00000014dc007c20 */ /* 0x000fe40008400000 */
[----:B------:R-:W2:Y:S04]  /*e110*/  LDL.LU R220, [R1+0x2c] ;  /* 0x00002c0001dc7983 */ /* 0x000ea80000300800 */
[----:B------:R-:W2:Y:S01]  /*e120*/  LDL.LU R221, [R1+0x30] ;  /* 0x0000300001dd7983 */ /* 0x000ea20000300800 */
[----:B-1----:R-:W-:Y:S01]  /*e130*/  F2FP.SATFINITE.E5M2.F32.PACK_AB_MERGE_C R5, RZ, R0, RZ ;  /* 0x00000000ff05723e */ /* 0x002fe200048060ff */
[----:B------:R-:W-:Y:S01]  /*e140*/  FMUL R0, R222, UR20 ;  /* 0x00000014de007c20 */ /* 0x000fe20008400000 */
[----:B------:R-:W-:Y:S01]  /*e150*/  FMUL R3, R223, UR20 ;  /* 0x00000014df037c20 */ /* 0x000fe20008400000 */
[----:B0-----:R-:W-:Y:S01]  /*e160*/  F2FP.SATFINITE.E5M2.F32.PACK_AB_MERGE_C R7, RZ, R2, RZ ;  /* 0x00000002ff07723e */ /* 0x001fe200048060ff */
[----:B------:R-:W2:Y:S02]  /*e170*/  LDL.LU R223, [R1+0x34] ;  /* 0x0000340001df7983 */ /* 0x000ea40000300800 */
[----:B------:R-:W-:-:S02]  /*e180*/  F2FP.SATFINITE.E5M2.F32.PACK_AB_MERGE_C R13, RZ, R0, RZ ;  /* 0x00000000ff0d723e */ /* 0x000fc400048060ff */
[----:B------:R-:W2:Y:S01]  /*e190*/  LDL.LU R222, [R1+0x38] ;  /* 0x0000380001de7983 */ /* 0x000ea20000300800 */
[----:B------:R-:W-:Y:S01]  /*e1a0*/  F2FP.SATFINITE.E5M2.F32.PACK_AB_MERGE_C R9, RZ, R3, RZ ;  /* 0x00000003ff09723e */ /* 0x000fe200048060ff */
[----:B------:R-:W-:Y:S02]  /*e1b0*/  FMUL R2, R224, UR20 ;  /* 0x00000014e0027c20 */ /* 0x000fe40008400000 */
[----:B------:R-:W2:Y:S04]  /*e1c0*/  LDL.LU R224, [R1+0x3c] ;  /* 0x00003c0001e07983 */ /* 0x000ea80000300800 */
[----:B------:R-:W-:Y:S01]  /*e1d0*/  @!P6 STG.E.U8 desc[UR14][R30.64+0x49], R5 ;  /* 0x000049051e00e986 */ /* 0x000fe2000c10110e */
[----:B---3--:R-:W-:-:S03]  /*e1e0*/  FMUL R0, R225, UR20 ;  /* 0x00000014e1007c20 */ /* 0x008fc60008400000 */
[----:B------:R0:W-:Y:S04]  /*e1f0*/  @!P3 STG.E.U8 desc[UR14][R28.64+0x50], R7 ;  /* 0x000050071c00b986 */ /* 0x0001e8000c10110e */
[----:B------:R-:W3:Y:S01]  /*e200*/  LDL.LU R225, [R1+0x40] ;  /* 0x0000400001e17983 */ /* 0x000ee20000300800 */
[----:B----4-:R-:W-:-:S03]  /*e210*/  FMUL R3, R227, UR20 ;  /* 0x00000014e3037c20 */ /* 0x010fc60008400000 */
[----:B------:R-:W4:Y:S01]  /*e220*/  LDL.LU R227, [R1+0x44] ;  /* 0x0000440001e37983 */ /* 0x000f220000300800 */
[----:B0-----:R-:W-:Y:S01]  /*e230*/  F2FP.SATFINITE.E5M2.F32.PACK_AB_MERGE_C R7, RZ, R0, RZ ;  /* 0x00000000ff07723e */ /* 0x001fe200048060ff */
[----:B------:R-:W-:Y:S02]  /*e240*/  FMUL R0, R226, UR20 ;  /* 0x00000014e2007c20 */ /* 0x000fe40008400000 */
[----:B------:R-:W4:Y:S01]  /*e250*/  LDL.LU R226, [R1+0x48] ;  /* 0x0000480001e27983 */ /* 0x000f220000300800 */
[C---:B------:R-:W-:Y:S02]  /*e260*/  ISETP.LT.OR P2, PT, R42.reuse, 0x52, !P1 ;  /* 0x000000522a00780c */ /* 0x040fe40004f41670 */
[C---:B------:R-:W-:Y:S01]  /*e270*/  ISETP.LT.OR P6, PT, R42.reuse, 0x52, !P0 ;  /* 0x000000522a00780c */ /* 0x040fe200047c1670 */
[----:B------:R-:W4:Y:S01]  /*e280*/  LDL.LU R218, [R1+0x4c] ;  /* 0x00004c0001da7983 */ /* 0x000f220000300800 */
[----:B------:R-:W-:Y:S02]  /*e290*/  F2FP.SATFINITE.E5M2.F32.PACK_AB_MERGE_C R5, RZ, R2, RZ ;  /* 0x00000002ff05723e */ /* 0x000fe400048060ff */
[----:B------:R-:W-:-:S02]  /*e2a0*/  ISETP.LT.OR P5, PT, R42, 0x51, !P0 ;  /* 0x000000512a00780c */ /* 0x000fc400047a1670 */
[----:B------:R-:W-:Y:S02]  /*e2b0*/  F2FP.SATFINITE.E5M2.F32.PACK_AB_MERGE_C R11, RZ, R0, RZ ;  /* 0x00000000ff0b723e */ /* 0x000fe400048060ff */
[----:B------:R-:W-:-:S03]  /*e2c0*/  ISETP.LT.OR P3, PT, R42, 0x59, !P1 ;  /* 0x000000592a00780c */ /* 0x000fc60004f61670 */
[----:B------:R0:W-:Y:S01]  /*e2d0*/  @!P2 STG.E.U8 desc[UR14][R28.64+0x51], R9 ;  /* 0x000051091c00a986 */ /* 0x0001e2000c10110e */
[----:B------:R-:W-:-:S03]  /*e2e0*/  ISETP.LT.OR P2, PT, R42, 0x5a, !P1 ;  /* 0x0000005a2a00780c */ /* 0x000fc60004f41670 */
[----:B------:R1:W-:Y:S01]  /*e2f0*/  @!P6 STG.E.U8 desc[UR14][R30.64+0x51], R5 ;  /* 0x000051051e00e986 */ /* 0x0003e2000c10110e */
[----:B------:R-:W-:-:S03]  /*e300*/  ISETP.LT.OR P6, PT, R42, 0x5a, !P0 ;  /* 0x0000005a2a00780c */ /* 0x000fc600047c1670 */
[----:B------:R-:W-:Y:S01]  /*e310*/  @!P5 STG.E.U8 desc[UR14][R30.64+0x50], R13 ;  /* 0x0000500d1e00d986 */ /* 0x000fe2000c10110e */
[----:B0-----:R-:W-:-:S03]  /*e320*/  F2FP.SATFINITE.E5M2.F32.PACK_AB_MERGE_C R9, RZ, R3, RZ ;  /* 0x00000003ff09723e */ /* 0x001fc600048060ff */
[----:B------:R0:W-:Y:S04]  /*e330*/  @!P3 STG.E.U8 desc[UR14][R28.64+0x58], R7 ;  /* 0x000058071c00b986 */ /* 0x0001e8000c10110e */
[----:B------:R0:W-:Y:S01]  /*e340*/  @!P2 STG.E.U8 desc[UR14][R28.64+0x59], R9 ;  /* 0x000059091c00a986 */ /* 0x0001e2000c10110e */
[----:B--2---:R-:W-:-:S03]  /*e350*/  FMUL R0, R220, UR20 ;  /* 0x00000014dc007c20 */ /* 0x004fc60008400000 */
[----:B------:R-:W2:Y:S01]  /*e360*/  LDL.LU R220, [R1+0x50] ;  /* 0x0000500001dc7983 */ /* 0x000ea20000300800 */
[----:B------:R-:W-:-:S03]  /*e370*/  FMUL R2, R221, UR20 ;  /* 0x00000014dd027c20 */ /* 0x000fc60008400000 */
[----:B------:R-:W2:Y:S01]  /*e380*/  LDL.LU R221, [R1+0x54] ;  /* 0x0000540001dd7983 */ /* 0x000ea20000300800 */
[----:B-1----:R-:W-:Y:S01]  /*e390*/  F2FP.SATFINITE.E5M2.F32.PACK_AB_MERGE_C R5, RZ, R0, RZ ;  /* 0x00000000ff05723e */ /* 0x002fe200048060ff */
[----:B------:R-:W-:Y:S02]  /*e3a0*/  FMUL R3, R223, UR20 ;  /* 0x00000014df037c20 */ /* 0x000fe40008400000 */
[----:B------:R-:W2:Y:S01]  /*e3b0*/  LDL.LU R223, [R1+0x58] ;  /* 0x0000580001df7983 */ /* 0x000ea20000300800 */
[----:B0-----:R-:W-:Y:S01]  /*e3c0*/  F2FP.SATFINITE.E5M2.F32.PACK_AB_MERGE_C R7, RZ, R2, RZ ;  /* 0x00000002ff07723e */ /* 0x001fe200048060ff */
[----:B------:R-:W-:Y:S01]  /*e3d0*/  FMUL R4, R222, UR20 ;  /* 0x00000014de047c20 */ /* 0x000fe20008400000 */
[----:B------:R-:W-:Y:S01]  /*e3e0*/  F2FP.SATFINITE.E5M2.F32.PACK_AB_MERGE_C R9, RZ, R3, RZ ;  /* 0x00000003ff09723e */ /* 0x000fe200048060ff */
[----:B------:R-:W2:Y:S01]  /*e3f0*/  LDL.LU R222, [R1+0x5c] ;  /* 0x00005c0001de7983 */ /* 0x000ea20000300800 */
[----:B------:R-:W-:-:S03]  /*e400*/  FMUL R0, R224, UR20 ;  /* 0x00000014e0007c20 */ /* 0x000fc60008400000 */
[----:B------:R0:W-:Y:S04]  /*e410*/  @!P6 STG.E.U8 desc[UR14][R30.64+0x59], R5 ;  /* 0x000059051e00e986 */ /* 0x0001e8000c10110e */
[----:B------:R-:W2:Y:S01]  /*e420*/  LDL.LU R224, [R1+0x60] ;  /* 0x0000600001e07983 */ /* 0x000ea20000300800 */
[----:B0-----:R-:W-:Y:S01]  /*e430*/  F2FP.SATFINITE.E5M2.F32.PACK_AB_MERGE_C R5, RZ, R0, RZ ;  /* 0x00000000ff05723e */ /* 0x001fe200048060ff */
[----:B---3--:R-:W-:Y:S02]  /*e440*/  FMUL R2, R225, UR20 ;  /* 0x00000014e1027c20 */ /* 0x008fe40008400000 */
[----:B------:R-:W3:Y:S01]  /*e450*/  LDL.LU R225, [R1+0x64] ;  /* 0x0000640001e17983 */ /* 0x000ee20000300800 */
[----:B----4-:R-:W-:-:S03]  /*e460*/  FMUL R3, R227, UR20 ;  /* 0x00000014e3037c20 */ /* 0x010fc60008400000 */
[----:B------:R-:W4:Y:S01]  /*e470*/  LDL.LU R227, [R1+0x68] ;  /* 0x0000680001e37983 */ /* 0x000f220000300800 */
[----:B------:R-:W-:-:S03]  /*e480*/  FMUL R0, R226, UR20 ;  /* 0x00000014e2007c20 */ /* 0x000fc60008400000 */
[----:B------:R-:W4:Y:S01]  /*e490*/  LDL.LU R226, [R1+0x6c] ;  /* 0x00006c0001e27983 */ /* 0x000f220000300800 */
[C---:B------:R-:W-:Y:S02]  /*e4a0*/  ISETP.LT.OR P5, PT, R42.reuse, 0x59, !P0 ;  /* 0x000000592a00780c */ /* 0x040fe400047a1670 */
[C---:B------:R-:W-:Y:S02]  /*e4b0*/  ISETP.LT.OR P2, PT, R42.reuse, 0x62, !P1 ;  /* 0x000000622a00780c */ /* 0x040fe40004f41670 */
[C---:B------:R-:W-:Y:S02]  /*e4c0*/  ISETP.LT.OR P3, PT, R42.reuse, 0x61, !P1 ;  /* 0x000000612a00780c */ /* 0x040fe40004f61670 */
[----:B------:R-:W-:-:S07]  /*e4d0*/  ISETP.LT.OR P6, PT, R42, 0x62, !P0 ;  /* 0x000000622a00780c */ /* 0x000fce00047c1670 */
[----:B------:R-:W-:Y:S01]  /*e4e0*/  @!P5 STG.E.U8 desc[UR14][R30.64+0x58], R11 ;  /* 0x0000580b1e00d986 */ /* 0x000fe2000c10110e */
[----:B------:R-:W-:-:S03]  /*e4f0*/  ISETP.LT.OR P5, PT, R42, 0x61, !P0 ;  /* 0x000000612a00780c */ /* 0x000fc600047a1670 */
[----:B------:R0:W-:Y:S01]  /*e500*/  @!P2 STG.E.U8 desc[UR14][R28.64+0x61], R9 ;  /* 0x000061091c00a986 */ /* 0x0001e2000c10110e */
[----:B------:R-:W-:-:S03]  /*e510*/  ISETP.LT.OR P2, PT, R42, 0x6a, !P1 ;  /* 0x0000006a2a00780c */ /* 0x000fc60004f41670 */
[----:B------:R1:W-:Y:S01]  /*e520*/  @!P3 STG.E.U8 desc[UR14][R28.64+0x60], R7 ;  /* 0x000060071c00b986 */ /* 0x0003e2000c10110e */
[----:B------:R-:W-:Y:S02]  /*e530*/  ISETP.LT.OR P3, PT, R42, 0x69, !P1 ;  /* 0x000000692a00780c */ /* 0x000fe40004f61670 */
[----:B------:R-:W-:Y:S01]  /*e540*/  F2FP.SATFINITE.E5M2.F32.PACK_AB_MERGE_C R13, RZ, R4, RZ ;  /* 0x00000004ff0d723e */ /* 0x000fe200048060ff */
[----:B------:R1:W-:Y:S01]  /*e550*/  @!P6 STG.E.U8 desc[UR14][R30.64+0x61], R5 ;  /* 0x000061051e00e986 */ /* 0x0003e2000c10110e */
[----:B0-----:R-:W-:-:S03]  /*e560*/  F2FP.SATFINITE.E5M2.F32.PACK_AB_MERGE_C R9, RZ, R3, RZ ;  /* 0x00000003ff09723e */ /* 0x001fc600048060ff */
[----:B------:R-:W-:Y:S01]  /*e570*/  @!P5 STG.E.U8 desc[UR14][R30.64+0x60], R13 ;  /* 0x0000600d1e00d986 */ /* 0x000fe2000c10110e */
[----:B-1----:R-:W-:-:S03]  /*e580*/  F2FP.SATFINITE.E5M2.F32.PACK_AB_MERGE_C R7, RZ, R2, RZ ;  /* 0x00000002ff07723e */ /* 0x002fc600048060ff */
[----:B------:R-:W-:Y:S01]  /*e590*/  @!P2 STG.E.U8 desc[UR14][R28.64+0x69], R9 ;  /* 0x000069091c00a986 */ /* 0x000fe2000c10110e */
[C---:B------:R-:W-:Y:S02]  /*e5a0*/  ISETP.LT.OR P5, PT, R42.reuse, 0x69, !P0 ;  /* 0x000000692a00780c */ /* 0x040fe400047a1670 */
[C---:B------:R-:W-:Y:S01]  /*e5b0*/  ISETP.LT.OR P6, PT, R42.reuse, 0x6a, !P0 ;  /* 0x0000006a2a00780c */ /* 0x040fe200047c1670 */
[----:B------:R0:W-:Y:S01]  /*e5c0*/  @!P3 STG.E.U8 desc[UR14][R28.64+0x68], R7 ;  /* 0x000068071c00b986 */ /* 0x0001e2000c10110e */
[----:B------:R-:W-:Y:S01]  /*e5d0*/  ISETP.LT.OR P2, PT, R42, 0x72, !P1 ;  /* 0x000000722a00780c */ /* 0x000fe20004f41670 */
[----:B------:R-:W-:Y:S01]  /*e5e0*/  FMUL R2, R218, UR20 ;  /* 0x00000014da027c20 */ /* 0x000fe20008400000 */
[----:B------:R-:W-:Y:S02]  /*e5f0*/  ISETP.LT.OR P3, PT, R42, 0x71, !P1 ;  /* 0x000000712a00780c */ /* 0x000fe40004f61670 */
[----:B------:R-:W-:Y:S02]  /*e600*/  F2FP.SATFINITE.E5M2.F32.PACK_AB_MERGE_C R11, RZ, R0, RZ ;  /* 0x00000000ff0b723e */ /* 0x000fe400048060ff */
[----:B------:R-:W-:-:S03]  /*e610*/  F2FP.SATFINITE.E5M2.F32.PACK_AB_MERGE_C R5, RZ, R2, RZ ;  /* 0x00000002ff05723e */ /* 0x000fc600048060ff */
[----:B------:R-:W-:Y:S01]  /*e620*/  @!P5 STG.E.U8 desc[UR14][R30.64+0x68], R11 ;  /* 0x0000680b1e00d986 */ /* 0x000fe2000c10110e */
[----:B------:R-:W-:-:S03]  /*e630*/  ISETP.LT.OR P5, PT, R42, 0x71, !P0 ;  /* 0x000000712a00780c */ /* 0x000fc600047a1670 */
[----:B------:R-:W-:Y:S01]  /*e640*/  @!P6 STG.E.U8 desc[UR14][R30.64+0x69], R5 ;  /* 0x000069051e00e986 */ /* 0x000fe2000c10110e */
[----:B------:R-:W-:Y:S01]  /*e650*/  ISETP.LT.OR P6, PT, R42, 0x72, !P0 ;  /* 0x000000722a00780c */ /* 0x000fe200047c1670 */
[----:B--2---:R-:W-:Y:S01]  /*e660*/  FMUL R0, R220, UR20 ;  /* 0x00000014dc007c20 */ /* 0x004fe20008400000 */
[----:B------:R-:W-:-:S04]  /*e670*/  FMUL R3, R221, UR20 ;  /* 0x00000014dd037c20 */ /* 0x000fc80008400000 */
[----:B0-----:R-:W-:Y:S02]  /*e680*/  F2FP.SATFINITE.E5M2.F32.PACK_AB_MERGE_C R7, RZ, R0, RZ ;  /* 0x00000000ff07723e */ /* 0x001fe400048060ff */
[----:B------:R-:W-:Y:S01]  /*e690*/  F2FP.SATFINITE.E5M2.F32.PACK_AB_MERGE_C R9, RZ, R3, RZ ;  /* 0x00000003ff09723e */ /* 0x000fe200048060ff */
[----:B------:R-:W-:Y:S02]  /*e6a0*/  FMUL R0, R223, UR20 ;  /* 0x00000014df007c20 */ /* 0x000fe40008400000 */
[----:B------:R0:W-:Y:S01]  /*e6b0*/  @!P3 STG.E.U8 desc[UR14][R28.64+0x70], R7 ;  /* 0x000070071c00b986 */ /* 0x0001e2000c10110e */
[----:B------:R-:W-:-:S03]  /*e6c0*/  ISETP.LT.OR P3, PT, R42, 0x79, !P0 ;  /* 0x000000792a00780c */ /* 0x000fc60004761670 */
[----:B------:R1:W-:Y:S01]  /*e6d0*/  @!P2 STG.E.U8 desc[UR14][R28.64+0x71], R9 ;  /* 0x000071091c00a986 */ /* 0x0003e2000c10110e */
[C---:B------:R-:W-:Y:S02]  /*e6e0*/  ISETP.LT.OR P2, PT, R42.reuse, 0x79, !P1 ;  /* 0x000000792a00780c */ /* 0x040fe40004f41670 */
[----:B------:R-:W-:Y:S02]  /*e6f0*/  ISETP.LT.OR P1, PT, R42, 0x7a, !P1 ;  /* 0x0000007a2a00780c */ /* 0x000fe40004f21670 */
[----:B------:R-:W-:Y:S01]  /*e700*/  F2FP.SATFINITE.E5M2.F32.PACK_AB_MERGE_C R13, RZ, R0, RZ ;  /* 0x00000000ff0d723e */ /* 0x000fe200048060ff */
[----:B------:R-:W-:Y:S01]  /*e710*/  FMUL R0, R222, UR20 ;  /* 0x00000014de007c20 */ /* 0x000fe20008400000 */
[----:B------:R-:W-:Y:S01]  /*e720*/  ISETP.LT.OR P0, PT, R42, 0x7a, !P0 ;  /* 0x0000007a2a00780c */ /* 0x000fe20004701670 */
[----:B------:R-:W-:-:S03]  /*e730*/  FMUL R2, R224, UR20 ;  /* 0x00000014e0027c20 */ /* 0x000fc60008400000 */
[----:B0-----:R-:W-:Y:S02]  /*e740*/  F2FP.SATFINITE.E5M2.F32.PACK_AB_MERGE_C R7, RZ, R0, RZ ;  /* 0x00000000ff07723e */ /* 0x001fe400048060ff */
[----:B-1----:R-:W-:Y:S01]  /*e750*/  F2FP.SATFINITE.E5M2.F32.PACK_AB_MERGE_C R9, RZ, R2, RZ ;  /* 0x00000002ff09723e */ /* 0x002fe200048060ff */
[----:B---3--:R-:W-:Y:S01]  /*e760*/  FMUL R3, R225, UR20 ;  /* 0x00000014e1037c20 */ /* 0x008fe20008400000 */
[----:B----4-:R-:W-:Y:S01]  /*e770*/  FMUL R4, R227, UR20 ;  /* 0x00000014e3047c20 */ /* 0x010fe20008400000 */
[----:B------:R-:W-:-:S03]  /*e780*/  FMUL R5, R226, UR20 ;  /* 0x00000014e2057c20 */ /* 0x000fc60008400000 */
[----:B------:R-:W-:Y:S02]  /*e790*/  F2FP.SATFINITE.E5M2.F32.PACK_AB_MERGE_C R3, RZ, R3, RZ ;  /* 0x00000003ff03723e */ /* 0x000fe400048060ff */
[----:B------:R-:W-:Y:S02]  /*e7a0*/  F2FP.SATFINITE.E5M2.F32.PACK_AB_MERGE_C R11, RZ, R4, RZ ;  /* 0x00000004ff0b723e */ /* 0x000fe400048060ff */
[----:B------:R-:W-:Y:S01]  /*e7b0*/  F2FP.SATFINITE.E5M2.F32.PACK_AB_MERGE_C R5, RZ, R5, RZ ;  /* 0x00000005ff05723e */ /* 0x000fe200048060ff */
[----:B------:R0:W-:Y:S04]  /*e7c0*/  @!P5 STG.E.U8 desc[UR14][R30.64+0x70], R13 ;  /* 0x0000700d1e00d986 */ /* 0x0001e8000c10110e */
[----:B------:R0:W-:Y:S04]  /*e7d0*/  @!P6 STG.E.U8 desc[UR14][R30.64+0x71], R7 ;  /* 0x000071071e00e986 */ /* 0x0001e8000c10110e */
[----:B------:R0:W-:Y:S04]  /*e7e0*/  @!P2 STG.E.U8 desc[UR14][R28.64+0x78], R9 ;  /* 0x000078091c00a986 */ /* 0x0001e8000c10110e */
[----:B------:R0:W-:Y:S04]  /*e7f0*/  @!P1 STG.E.U8 desc[UR14][R28.64+0x79], R3 ;  /* 0x000079031c009986 */ /* 0x0001e8000c10110e */
[----:B------:R0:W-:Y:S04]  /*e800*/  @!P3 STG.E.U8 desc[UR14][R30.64+0x78], R11 ;  /* 0x0000780b1e00b986 */ /* 0x0001e8000c10110e */
[----:B------:R0:W-:Y:S02]  /*e810*/  @!P0 STG.E.U8 desc[UR14][R30.64+0x79], R5 ;  /* 0x000079051e008986 */ /* 0x0001e4000c10110e */
.L_x_293:
[----:B------:R-:W-:Y:S05]  /*e820*/  BSYNC B0 ;  /* 0x0000000000007941 */ /* 0x000fea0003800000 */
.L_x_35:
[----:B0----5:R-:W2:Y:S04]  /*e830*/  LDL.LU R3, [R1+0x78] ;  /* 0x0000780001037983 */ /* 0x021ea80000300800 */
[----:B------:R-:W2:Y:S01]  /*e840*/  LDL.LU R2, [R1+0x7c] ;  /* 0x00007c0001027983 */ /* 0x000ea20000300800 */
[----:B------:R-:W-:Y:S01]  /*e850*/  ULDC UR6, c[0x0][0xc] ;  /* 0x0000030000067ab9 */ /* 0x000fe20000000800 */
[----:B------:R-:W-:Y:S01]  /*e860*/  ULDC UR7, c[0x0][0x10] ;  /* 0x0000040000077ab9 */ /* 0x000fe20000000800 */
[----:B------:R-:W2:Y:S01]  /*e870*/  LDC R5, c[0x0][0x14] ;  /* 0x00000500ff057b82 */ /* 0x000ea20000000800 */
[----:B------:R-:W-:Y:S01]  /*e880*/  UIMAD.WIDE.U32 UR6, UR6, UR7, URZ ;  /* 0x00000007060672a5 */ /* 0x000fe2000f8e003f */
[----:B------:R-:W-:Y:S01]  /*e890*/  PRMT R0, RZ, 0x7610, R0 ;  /* 0x00007610ff007816 */ /* 0x000fe20000000000 */
[----:B------:R-:W-:-:S04]  /*e8a0*/  UMOV UR12, 0xffffffff ;  /* 0xffffffff000c7882 */ /* 0x000fc80000000000 */
[----:B--2---:R-:W-:-:S04]  /*e8b0*/  IMAD.WIDE.U32 R2, R5, UR6, R2 ;  /* 0x0000000605027c25 */ /* 0x004fc8000f8e0002 */
[----:B------:R-:W-:Y:S01]  /*e8c0*/  IMAD R5, R5, UR7, RZ ;  /* 0x0000000705057c24 */ /* 0x000fe2000f8e02ff */
[----:B------:R-:W-:Y:S01]  /*e8d0*/  ULDC.64 UR6, c[0x0][0x650] ;  /* 0x0001940000067ab9 */ /* 0x000fe20000000a00 */
[----:B------:R-:W-:Y:S01]  /*e8e0*/  IMAD.MOV.U32 R19, RZ, RZ, R2 ;  /* 0x000000ffff137224 */ /* 0x000fe200078e0002 */
[----:B------:R-:W-:Y:S01]  /*e8f0*/  ISETP.GE.U32.AND P0, PT, R2, UR6, PT ;  /* 0x0000000602007c0c */ /* 0x000fe2000bf06070 */
[----:B------:R-:W-:Y:S02]  /*e900*/  IMAD.IADD R22, R3, 0x1, R5 ;  /* 0x0000000103167824 */ /* 0x000fe400078e0205 */
[----:B------:R-:W-:-:S03]  /*e910*/  IMAD.MOV.U32 R2, RZ, RZ, -0x1 ;  /* 0xffffffffff027424 */ /* 0x000fc600078e00ff */
[----:B------:R0:W-:Y:S01]  /*e920*/  STL [R1+0x78], R22 ;  /* 0x0000781601007387 */ /* 0x0001e20000100800 */
[----:B------:R-:W-:-:S03]  /*e930*/  ISETP.GE.U32.AND.EX P0, PT, R22, UR7, PT, P0 ;  /* 0x0000000716007c0c */ /* 0x000fc6000bf06100 */
[----:B------:R0:W-:Y:S04]  /*e940*/  STL [R1+0x7c], R19 ;  /* 0x00007c1301007387 */ /* 0x0001e80000100800 */
[----:B------:R0:W-:Y:S06]  /*e950*/  STL [R1+0x80], R2 ;  /* 0x0000800201007387 */ /* 0x0001ec0000100800 */
[----:B------:R-:W-:Y:S05]  /*e960*/  @P0 BRA `(.L_x_294) ;  /* 0x00000004006c0947 */ /* 0x000fea0003800000 */
[----:B------:R-:W2:Y:S01]  /*e970*/  S2R R14, SR_CTAID.X ;  /* 0x00000000000e7919 */ /* 0x000ea20000002500 */
[----:B------:R-:W5:Y:S01]  /*e980*/  LDC.64 R8, c[0x0][0x628] ;  /* 0x00018a00ff087b82 */ /* 0x000f620000000a00 */
[----:B------:R-:W-:Y:S01]  /*e990*/  ULDC UR6, c[0x0][0x150] ;  /* 0x0000540000067ab9 */ /* 0x000fe20000000800 */
[----:B------:R-:W-:Y:S01]  /*e9a0*/  IMAD.MOV.U32 R6, RZ, RZ, R19 ;  /* 0x000000ffff067224 */ /* 0x000fe200078e0013 */
[----:B------:R-:W0:Y:S01]  /*e9b0*/  S2R R16, SR_CTAID.Y ;  /* 0x0000000000107919 */ /* 0x000e220000002600 */
[----:B------:R-:W-:-:S04]  /*e9c0*/  IMAD.MOV.U32 R7, RZ, RZ, R22 ;  /* 0x000000ffff077224 */ /* 0x000fc800078e0016 */
[----:B------:R-:W0:Y:S08]  /*e9d0*/  LDC R17, c[0x0][0x144] ;  /* 0x00005100ff117b82 */ /* 0x000e300000000800 */
[----:B------:R-:W0:Y:S08]  /*e9e0*/  LDC R10, c[0x0][0x630] ;  /* 0x00018c00ff0a7b82 */ /* 0x000e300000000800 */
[----:B------:R-:W0:Y:S01]  /*e9f0*/  LDC.64 R12, c[0x0][0x620] ;  /* 0x00018800ff0c7b82 */ /* 0x000e220000000a00 */
[----:B-----5:R-:W-:-:S04]  /*ea00*/  ISETP.NE.U32.AND P0, PT, R8, RZ, PT ;  /* 0x000000ff0800720c */ /* 0x020fc80003f05070 */
[----:B------:R-:W-:Y:S02]  /*ea10*/  ISETP.NE.AND.EX P0, PT, R9, RZ, PT, P0 ;  /* 0x000000ff0900720c */ /* 0x000fe40003f05300 */
[----:B--2---:R-:W-:-:S05]  /*ea20*/  I2FP.F32.U32 R0, R14 ;  /* 0x0000000e00007245 */ /* 0x004fca0000201000 */
[----:B------:R-:W-:-:S04]  /*ea30*/  FMUL R0, R0, UR6 ;  /* 0x0000000600007c20 */ /* 0x000fc80008400000 */
[----:B------:R2:W0:Y:S02]  /*ea40*/  F2I.U32.TRUNC.NTZ R15, R0 ;  /* 0x00000000000f7305 */ /* 0x000424000020f000 */
[----:B------:R-:W-:Y:S05]  /*ea50*/  @!P0 BRA `(.L_x_295) ;  /* 0x0000000000288947 */ /* 0x000fea0003800000 */
[----:B--2---:R-:W2:Y:S02]  /*ea60*/  LDC R0, c[0x0][0x634] ;  /* 0x00018d00ff007b82 */ /* 0x004ea40000000800 */
[----:B--2---:R-:W-:-:S05]  /*ea70*/  IADD3 R7, P0, R19, R0, RZ ;  /* 0x0000000013077210 */ /* 0x004fca0007f1e0ff */
[----:B------:R-:W-:-:S04]  /*ea80*/  IMAD.X R11, RZ, RZ, R22, P0 ;  /* 0x000000ffff0b7224 */ /* 0x000fc800000e0616 */
[----:B0-----:R-:W-:-:S04]  /*ea90*/  IMAD.WIDE.U32 R2, R11, R8, RZ ;  /* 0x000000080b027225 */ /* 0x001fc800078e00ff */
[----:B------:R-:W-:-:S04]  /*eaa0*/  IMAD.WIDE.U32 R4, P0, R7, R9, R2 ;  /* 0x0000000907047225 */ /* 0x000fc80007800002 */
[----:B------:R-:W-:-:S04]  /*eab0*/  IMAD.WIDE.U32 R2, R7, R8, RZ ;  /* 0x0000000807027225 */ /* 0x000fc800078e00ff */
[----:B------:R-:W-:Y:S01]  /*eac0*/  IMAD.X R7, RZ, RZ, RZ, P0 ;  /* 0x000000ffff077224 */ /* 0x000fe200000e06ff */
[----:B------:R-:W-:Y:S01]  /*ead0*/  IADD3 RZ, P0, R3, R4, RZ ;  /* 0x0000000403ff7210 */ /* 0x000fe20007f1e0ff */
[----:B------:R-:W-:-:S04]  /*eae0*/  IMAD.MOV.U32 R6, RZ, RZ, R5 ;  /* 0x000000ffff067224 */ /* 0x000fc800078e0005 */
[----:B------:R-:W-:-:S08]  /*eaf0*/  IMAD.WIDE.U32.X R6, R11, R9, R6, P0 ;  /* 0x000000090b067225 */ /* 0x000fd000000e0406 */
.L_x_295:
[-CC-:B0-----:R-:W-:Y:S01]  /*eb00*/  SHF.R.U64 R24, R6, R10.reuse, R7.reuse ;  /* 0x0000000a06187219 */ /* 0x181fe20000001207 */
[----:B------:R-:W0:Y:S01]  /*eb10*/  LDC.64 R20, c[0x0][0x640] ;  /* 0x00019000ff147b82 */ /* 0x000e220000000a00 */
[----:B--2---:R-:W-:Y:S01]  /*eb20*/  SHF.R.U32.HI R0, RZ, R10, R7 ;  /* 0x0000000aff007219 */ /* 0x004fe20000011607 */
[----:B------:R-:W-:Y:S01]  /*eb30*/  IMAD.MOV.U32 R2, RZ, RZ, R19 ;  /* 0x000000ffff027224 */ /* 0x000fe200078e0013 */
[----:B------:R-:W-:Y:S01]  /*eb40*/  IADD3 R5, P0, RZ, -R24, RZ ;  /* 0x80000018ff057210 */ /* 0x000fe20007f1e0ff */
[----:B------:R-:W-:Y:S01]  /*eb50*/  IMAD.MOV R15, RZ, RZ, -R15 ;  /* 0x000000ffff0f7224 */ /* 0x000fe200078e0a0f */
[----:B------:R-:W-:Y:S01]  /*eb60*/  ULDC UR6, c[0x0][0x154] ;  /* 0x0000550000067ab9 */ /* 0x000fe20000000800 */
[----:B------:R-:W-:Y:S02]  /*eb70*/  IMAD.MOV.U32 R7, RZ, RZ, 0x1 ;  /* 0x00000001ff077424 */ /* 0x000fe400078e00ff */
[----:B------:R-:W2:Y:S01]  /*eb80*/  LDC R4, c[0x0][0x618] ;  /* 0x00018600ff047b82 */ /* 0x000ea20000000800 */
[----:B------:R-:W-:-:S02]  /*eb90*/  IMAD.X R3, RZ, RZ, ~R0, P0 ;  /* 0x000000ffff037224 */ /* 0x000fc400000e0e00 */
[----:B------:R-:W-:Y:S02]  /*eba0*/  IMAD R15, R17, R15, R14 ;  /* 0x0000000f110f7224 */ /* 0x000fe400078e020e */
[-C--:B------:R-:W-:Y:S02]  /*ebb0*/  IMAD R0, R3, R12.reuse, RZ ;  /* 0x0000000c03007224 */ /* 0x080fe400078e02ff */
[----:B------:R-:W-:Y:S01]  /*ebc0*/  IMAD.MOV.U32 R3, RZ, RZ, R22 ;  /* 0x000000ffff037224 */ /* 0x000fe200078e0016 */
[----:B------:R-:W5:Y:S01]  /*ebd0*/  LDC R6, c[0x0][0x608] ;  /* 0x00018200ff067b82 */ /* 0x000f620000000800 */
[----:B------:R-:W-:-:S04]  /*ebe0*/  IMAD.WIDE.U32 R2, R5, R12, R2 ;  /* 0x0000000c05027225 */ /* 0x000fc800078e0002 */
[----:B------:R-:W-:-:S03]  /*ebf0*/  IMAD R5, R5, R13, R0 ;  /* 0x0000000d05057224 */ /* 0x000fc600078e0200 */
[----:B------:R-:W1:Y:S01]  /*ec00*/  LDC R18, c[0x0][0x658] ;  /* 0x00019600ff127b82 */ /* 0x000e620000000800 */
[----:B------:R-:W-:Y:S01]  /*ec10*/  I2FP.F32.U32 R0, R16 ;  /* 0x0000001000007245 */ /* 0x000fe20000201000 */
[----:B------:R-:W-:Y:S01]  /*ec20*/  IMAD.IADD R3, R3, 0x1, R5 ;  /* 0x0000000103037824 */ /* 0x000fe200078e0205 */
[----:B0-----:R-:W-:Y:S01]  /*ec30*/  ISETP.NE.U32.AND P0, PT, R20, RZ, PT ;  /* 0x000000ff1400720c */ /* 0x001fe20003f05070 */
[----:B------:R-:W-:Y:S02]  /*ec40*/  IMAD.MOV.U32 R5, RZ, RZ, -0x1 ;  /* 0xffffffffff057424 */ /* 0x000fe400078e00ff */
[----:B------:R-:W-:Y:S02]  /*ec50*/  FMUL R0, R0, UR6 ;  /* 0x0000000600007c20 */ /* 0x000fe40008400000 */
[----:B------:R-:W0:Y:S01]  /*ec60*/  LDC R13, c[0x0][0x148] ;  /* 0x00005200ff0d7b82 */ /* 0x000e220000000800 */
[----:B--2---:R-:W-:Y:S01]  /*ec70*/  SHF.R.U64 R10, R2, R4, R3 ;  /* 0x00000004020a7219 */ /* 0x004fe20000001203 */
[----:B------:R2:W0:Y:S01]  /*ec80*/  F2I.U32.TRUNC.NTZ R12, R0 ;  /* 0x00000000000c7305 */ /* 0x000422000020f000 */
[----:B------:R-:W-:-:S02]  /*ec90*/  ISETP.NE.AND.EX P0, PT, R21, RZ, PT, P0 ;  /* 0x000000ff1500720c */ /* 0x000fc40003f05300 */
[----:B------:R-:W-:-:S03]  /*eca0*/  SHF.R.U32.HI R3, RZ, R4, R3 ;  /* 0x00000004ff037219 */ /* 0x000fc60000011603 */
[----:B------:R-:W0:Y:S01]  /*ecb0*/  LDC R14, c[0x0][0x600] ;  /* 0x00018000ff0e7b82 */ /* 0x000e220000000800 */
[-CC-:B-----5:R-:W-:Y:S02]  /*ecc0*/  SHF.R.U64 R8, R10, R6.reuse, R3.reuse ;  /* 0x000000060a087219 */ /* 0x1a0fe40000001203 */
[----:B------:R-:W-:-:S05]  /*ecd0*/  SHF.R.U32.HI R3, RZ, R6, R3 ;  /* 0x00000006ff037219 */ /* 0x000fca0000011603 */
[----:B------:R-:W0:Y:S01]  /*ece0*/  LDC R19, c[0x0][0x648] ;  /* 0x00019200ff137b82 */ /* 0x000e220000000800 */
[-CC-:B-1----:R-:W-:Y:S02]  /*ecf0*/  SHF.R.U64 R11, R8, R18.reuse, R3.reuse ;  /* 0x00000012080b7219 */ /* 0x182fe40000001203 */
[-C--:B------:R-:W-:Y:S02]  /*ed00*/  SHF.L.U32 R5, R5, R18.reuse, RZ ;  /* 0x0000001205057219 */ /* 0x080fe400000006ff */
[-C--:B------:R-:W-:Y:S01]  /*ed10*/  SHF.R.U32.HI R3, RZ, R18.reuse, R3 ;  /* 0x00000012ff037219 */ /* 0x080fe20000011603 */
[----:B------:R-:W-:Y:S01]  /*ed20*/  IMAD.MOV.U32 R2, RZ, RZ, R11 ;  /* 0x000000ffff027224 */ /* 0x000fe200078e000b */
[----:B------:R-:W-:Y:S01]  /*ed30*/  SHF.L.U32 R40, R7, R18, RZ ;  /* 0x0000001207287219 */ /* 0x000fe200000006ff */
[----:B------:R-:W1:Y:S01]  /*ed40*/  LDC R22, c[0x0][0x638] ;  /* 0x00018e00ff167b82 */ /* 0x000e620000000800 */
[----:B------:R-:W-:-:S07]  /*ed50*/  LOP3.LUT R17, RZ, R5, RZ, 0x33, !PT ;  /* 0x00000005ff117212 */ /* 0x000fce00078e33ff */
[----:B------:R-:W0:Y:S01]  /*ed60*/  LDC R23, c[0x0][0x610] ;  /* 0x00018400ff177b82 */ /* 0x000e220000000800 */
[----:B--2---:R-:W-:Y:S05]  /*ed70*/  @!P0 BRA `(.L_x_296) ;  /* 0x0000000000288947 */ /* 0x004fea0003800000 */
[----:B------:R-:W2:Y:S02]  /*ed80*/  LDC R0, c[0x0][0x64c] ;  /* 0x00019300ff007b82 */ /* 0x000ea40000000800 */
[----:B--2---:R-:W-:-:S05]  /*ed90*/  IADD3 R7, P0, R11, R0, RZ ;  /* 0x000000000b077210 */ /* 0x004fca0007f1e0ff */
        /* <DEDUP_REMOVED lines=8> */
.L_x_296:
[----:B0-----:R-:W-:Y:S01]  /*ee20*/  SHF.R.U64 R0, R2, R19, R3 ;  /* 0x0000001302007219 */ /* 0x001fe20000001203 */
[----:B------:R-:W-:Y:S01]  /*ee30*/  VIADD R3, R14, 0xffffffff ;  /* 0xffffffff0e037836 */ /* 0x000fe20000000000 */
[----:B------:R-:W-:Y:S01]  /*ee40*/  LOP3.LUT R5, R8, R17, RZ, 0xc0, !PT ;  /* 0x0000001108057212 */ /* 0x000fe200078ec0ff */
[----:B------:R-:W-:Y:S01]  /*ee50*/  IMAD.MOV R12, RZ, RZ, -R12 ;  /* 0x000000ffff0c7224 */ /* 0x000fe200078e0a0c */
[----:B------:R-:W-:Y:S01]  /*ee60*/  R2UR UR12, R24 ;  /* 0x00000000180c72ca */ /* 0x000fe200000e0000 */
[----:B------:R-:W-:Y:S01]  /*ee70*/  IMAD.MOV R2, RZ, RZ, -R0 ;  /* 0x000000ffff027224 */ /* 0x000fe200078e0a00 */
[----:B------:R-:W-:Y:S01]  /*ee80*/  LOP3.LUT R3, R10, R3, RZ, 0xc0, !PT ;  /* 0x000000030a037212 */ /* 0x000fe200078ec0ff */
[----:B------:R-:W-:Y:S02]  /*ee90*/  IMAD R40, R40, R0, R5 ;  /* 0x0000000028287224 */ /* 0x000fe400078e0205 */
[----:B------:R-:W-:Y:S02]  /*eea0*/  @P4 IMAD R15, R13, R12, R16 ;  /* 0x0000000c0d0f4224 */ /* 0x000fe400078e0210 */
[----:B-1----:R-:W-:-:S02]  /*eeb0*/  IMAD R0, R2, R22, R11 ;  /* 0x0000001602007224 */ /* 0x002fc400078e020b */
[----:B------:R-:W-:Y:S02]  /*eec0*/  IMAD R40, R40, R23, R15 ;  /* 0x0000001728287224 */ /* 0x000fe400078e020f */
[----:B------:R-:W-:Y:S02]  /*eed0*/  IMAD R3, R0, R14, R3 ;  /* 0x0000000e00037224 */ /* 0x000fe400078e0203 */
[----:B------:R-:W-:-:S03]  /*eee0*/  IMAD.MOV.U32 R0, RZ, RZ, 0x1 ;  /* 0x00000001ff007424 */ /* 0x000fc600078e00ff */
[----:B------:R-:W-:Y:S02]  /*eef0*/  SEL R2, R3, R40, !P4 ;  /* 0x0000002803027207 */ /* 0x000fe40006000000 */
[----:B------:R-:W-:-:S03]  /*ef00*/  SEL R40, R40, R3, !P4 ;  /* 0x0000000328287207 */ /* 0x000fc60006000000 */
[----:B------:R2:W-:Y:S04]  /*ef10*/  STL [R1+0x80], R2 ;  /* 0x0000800201007387 */ /* 0x0005e80000100800 */
.L_x_294:
[----:B------:R-:W-:Y:S01]  /*ef20*/  UIADD3 UR5, UR9, UR5, URZ ;  /* 0x0000000509057290 */ /* 0x000fe2000fffe03f */
[----:B------:R0:W-:Y:S01]  /*ef30*/  STL [R1+0x84], R40 ;  /* 0x0000842801007387 */ /* 0x0001e20000100800 */
[----:B------:R-:W-:Y:S02]  /*ef40*/  LOP3.LUT P0, RZ, R0, 0xff, RZ, 0xc0, !PT ;  /* 0x000000ff00ff7812 */ /* 0x000fe4000780c0ff */
[----:B------:R-:W-:Y:S02]  /*ef50*/  USHF.R.U32.HI UR6, URZ, 0x2, UR5 ;  /* 0x000000023f067899 */ /* 0x000fe40008011605 */
[----:B------:R-:W-:Y:S02]  /*ef60*/  UISETP.GT.U32.AND UP0, UPT, UR5, 0x3, UPT ;  /* 0x000000030500788c */ /* 0x000fe4000bf04070 */
[----:B------:R-:W-:Y:S02]  /*ef70*/  ULOP3.LUT UR6, UR6, 0x1, URZ, 0xc0, !UPT ;  /* 0x0000000106067892 */ /* 0x000fe4000f8ec03f */
[----:B------:R-:W-:-:S02]  /*ef80*/  UISETP.LT.U32.AND UP0, UPT, UR9, 0x4, UP0 ;  /* 0x000000040900788c */ /* 0x000fc40008701070 */
[----:B------:R-:W-:Y:S02]  /*ef90*/  UISETP.NE.U32.AND UP1, UPT, UR6, 0x1, UPT ;  /* 0x000000010600788c */ /* 0x000fe4000bf25070 */
[----:B------:R-:W-:Y:S02]  /*efa0*/  USEL UR7, URZ, 0x1, !UP0 ;  /* 0x000000013f077887 */ /* 0x000fe4000c000000 */
[----:B------:R-:W-:Y:S02]  /*efb0*/  UISETP.GT.U32.AND UP1, UPT, UR9, 0x3, !UP1 ;  /* 0x000000030900788c */ /* 0x000fe4000cf24070 */
[----:B------:R-:W-:Y:S02]  /*efc0*/  ULOP3.LUT UR5, UR5, 0x3, URZ, 0xc0, !UPT ;  /* 0x0000000305057892 */ /* 0x000fe4000f8ec03f */
[----:B------:R-:W-:-:S04]  /*efd0*/  USEL UR6, URZ, 0x1, !UP1 ;  /* 0x000000013f067887 */ /* 0x000fc8000c800000 */
[----:B------:R-:W-:Y:S01]  /*efe0*/  ULOP3.LUT UR4, UR6, UR4, UR7, 0x96, !UPT ;  /* 0x0000000406047292 */ /* 0x000fe2000f8e9607 */
[----:B0-----:R-:W-:Y:S11]  /*eff0*/  @P0 BRA `(.L_x_297) ;  /* 0xffffff2000bc0947 */ /* 0x001ff6000383ffff */
[----:B------:R-:W-:Y:S05]  /*f000*/  EXIT ;  /* 0x000000000000794d */ /* 0x000fea0003800000 */
.L_x_7:
[----:B------:R-:W2:Y:S01]  /*f010*/  LDL R18, [R1+0x7c] ;  /* 0x00007c0001127983 */ /* 0x000ea20000100800 */
[----:B------:R-:W-:-:S03]  /*f020*/  ULDC.64 UR4, c[0x0][0x650] ;  /* 0x0001940000047ab9 */ /* 0x000fc60000000a00 */
[----:B------:R-:W3:Y:S01]  /*f030*/  LDL R22, [R1+0x78] ;  /* 0x0000780001167983 */ /* 0x000ee20000100800 */
[----:B------:R-:W-:Y:S01]  /*f040*/  PRMT R4, RZ, 0x7610, R4 ;  /* 0x00007610ff047816 */ /* 0x000fe20000000004 */
[----:B------:R-:W-:Y:S02]  /*f050*/  IMAD.MOV.U32 R5, RZ, RZ, -0x1 ;  /* 0xffffffffff057424 */ /* 0x000fe400078e00ff */
[----:B------:R-:W-:Y:S02]  /*f060*/  IMAD.MOV.U32 R14, RZ, RZ, -0x1 ;  /* 0xffffffffff0e7424 */ /* 0x000fe400078e00ff */
[----:B------:R-:W-:Y:S01]  /*f070*/  IMAD.MOV.U32 R6, RZ, RZ, -0x1 ;  /* 0xffffffffff067424 */ /* 0x000fe200078e00ff */
[----:B--2---:R-:W-:-:S04]  /*f080*/  ISETP.GE.U32.AND P0, PT, R18, UR4, PT ;  /* 0x0000000412007c0c */ /* 0x004fc8000bf06070 */
[----:B---3--:R-:W-:-:S13]  /*f090*/  ISETP.GE.U32.AND.EX P0, PT, R22, UR5, PT, P0 ;  /* 0x0000000516007c0c */ /* 0x008fda000bf06100 */
[----:B------:R-:W-:Y:S05]  /*f0a0*/  @P0 BRA `(.L_x_298) ;  /* 0x00000004002c0947 */ /* 0x000fea0003800000 */
        /* <DEDUP_REMOVED lines=18> */
.L_x_299:
[----:B------:R-:W1:Y:S01]  /*f1d0*/  LDC.64 R20, c[0x0][0x640] ;  /* 0x00019000ff147b82 */ /* 0x000e620000000a00 */
[-CC-:B------:R-:W-:Y:S01]  /*f1e0*/  SHF.R.U64 R15, R8, R10.reuse, R9.reuse ;  /* 0x0000000a080f7219 */ /* 0x180fe20000001209 */
[----:B------:R-:W-:Y:S01]  /*f1f0*/  IMAD.MOV.U32 R24, RZ, RZ, 0x1 ;  /* 0x00000001ff187424 */ /* 0x000fe200078e00ff */
[----:B------:R-:W-:Y:S02]  /*f200*/  SHF.R.U32.HI R4, RZ, R10, R9 ;  /* 0x0000000aff047219 */ /* 0x000fe40000011609 */
[----:B------:R-:W-:-:S03]  /*f210*/  IADD3 R7, P0, RZ, -R15, RZ ;  /* 0x8000000fff077210 */ /* 0x000fc60007f1e0ff */
[----:B------:R-:W2:Y:S02]  /*f220*/  LDC R8, c[0x0][0x618] ;  /* 0x00018600ff087b82 */ /* 0x000ea40000000800 */
[----:B------:R-:W-:Y:S02]  /*f230*/  IMAD.X R5, RZ, RZ, ~R4, P0 ;  /* 0x000000ffff057224 */ /* 0x000fe400000e0e04 */
[----:B------:R-:W-:Y:S02]  /*f240*/  IMAD.MOV.U32 R4, RZ, RZ, R18 ;  /* 0x000000ffff047224 */ /* 0x000fe400078e0012 */
[-C--:B------:R-:W-:Y:S02]  /*f250*/  IMAD R6, R5, R16.reuse, RZ ;  /* 0x0000001005067224 */ /* 0x080fe400078e02ff */
[----:B------:R-:W3:Y:S01]  /*f260*/  LDC R14, c[0x0][0x608] ;  /* 0x00018200ff0e7b82 */ /* 0x000ee20000000800 */
[----:B------:R-:W-:Y:S02]  /*f270*/  IMAD.MOV.U32 R5, RZ, RZ, R22 ;  /* 0x000000ffff057224 */ /* 0x000fe400078e0016 */
[----:B------:R-:W-:-:S05]  /*f280*/  IMAD.WIDE.U32 R4, R7, R16, R4 ;  /* 0x0000001007047225 */ /* 0x000fca00078e0004 */
[----:B0-----:R-:W0:Y:S01]  /*f290*/  LDC R19, c[0x0][0x658] ;  /* 0x00019600ff137b82 */ /* 0x001e220000000800 */
[----:B------:R-:W-:Y:S01]  /*f2a0*/  IMAD R7, R7, R17, R6 ;  /* 0x0000001107077224 */ /* 0x000fe200078e0206 */
[----:B-1----:R-:W-:Y:S01]  /*f2b0*/  ISETP.NE.U32.AND P0, PT, R20, RZ, PT ;  /* 0x000000ff1400720c */ /* 0x002fe20003f05070 */
[----:B------:R-:W-:Y:S02]  /*f2c0*/  IMAD.MOV.U32 R6, RZ, RZ, -0x1 ;  /* 0xffffffffff067424 */ /* 0x000fe400078e00ff */
[----:B------:R-:W-:Y:S01]  /*f2d0*/  IMAD.IADD R5, R5, 0x1, R7 ;  /* 0x0000000105057824 */ /* 0x000fe200078e0207 */
[----:B------:R-:W-:Y:S02]  /*f2e0*/  ISETP.NE.AND.EX P0, PT, R21, RZ, PT, P0 ;  /* 0x000000ff1500720c */ /* 0x000fe40003f05300 */
[----:B------:R-:W1:Y:S02]  /*f2f0*/  LDC R16, c[0x0][0x600] ;  /* 0x00018000ff107b82 */ /* 0x000e640000000800 */
[----:B--2---:R-:W-:-:S02]  /*f300*/  SHF.R.U64 R10, R4, R8, R5 ;  /* 0x00000008040a7219 */ /* 0x004fc40000001205 */
[----:B------:R-:W-:-:S04]  /*f310*/  SHF.R.U32.HI R5, RZ, R8, R5 ;  /* 0x00000008ff057219 */ /* 0x000fc80000011605 */
[----:B------:R-:W2:Y:S01]  /*f320*/  LDC R18, c[0x0][0x648] ;  /* 0x00019200ff127b82 */ /* 0x000ea20000000800 */
[-CC-:B---3--:R-:W-:Y:S02]  /*f330*/  SHF.R.U64 R17, R10, R14.reuse, R5.reuse ;  /* 0x0000000e0a117219 */ /* 0x188fe40000001205 */
[----:B------:R-:W-:-:S05]  /*f340*/  SHF.R.U32.HI R4, RZ, R14, R5 ;  /* 0x0000000eff047219 */ /* 0x000fca0000011605 */
[----:B------:R-:W3:Y:S01]  /*f350*/  LDC R22, c[0x0][0x638] ;  /* 0x00018e00ff167b82 */ /* 0x000ee20000000800 */
[-CC-:B0-----:R-:W-:Y:S02]  /*f360*/  SHF.R.U64 R14, R17, R19.reuse, R4.reuse ;  /* 0x00000013110e7219 */ /* 0x181fe40000001204 */
[-C--:B------:R-:W-:Y:S02]  /*f370*/  SHF.L.U32 R6, R6, R19.reuse, RZ ;  /* 0x0000001306067219 */ /* 0x080fe400000006ff */
[----:B------:R-:W-:Y:S01]  /*f380*/  SHF.R.U32.HI R5, RZ, R19, R4 ;  /* 0x00000013ff057219 */ /* 0x000fe20000011604 */
[----:B------:R-:W-:Y:S01]  /*f390*/  IMAD.MOV.U32 R4, RZ, RZ, R14 ;  /* 0x000000ffff047224 */ /* 0x000fe200078e000e */
[----:B------:R-:W-:Y:S01]  /*f3a0*/  LOP3.LUT R26, RZ, R6, RZ, 0x33, !PT ;  /* 0x00000006ff1a7212 */ /* 0x000fe200078e33ff */
[----:B------:R-:W0:Y:S01]  /*f3b0*/  LDC R23, c[0x0][0x610] ;  /* 0x00018400ff177b82 */ /* 0x000e220000000800 */
[----:B------:R-:W-:Y:S05]  /*f3c0*/  @!P0 BRA `(.L_x_300) ;  /* 0x0000000000288947 */ /* 0x000fea0003800000 */
        /* <DEDUP_REMOVED lines=10> */
.L_x_300:
[----:B--2---:R-:W-:Y:S01]  /*f470*/  SHF.R.U64 R4, R4, R18, R5 ;  /* 0x0000001204047219 */ /* 0x004fe20000001205 */
[----:B-1----:R-:W-:Y:S01]  /*f480*/  VIADD R7, R16, 0xffffffff ;  /* 0xffffffff10077836 */ /* 0x002fe20000000000 */
[----:B------:R-:W-:Y:S01]  /*f490*/  SHF.L.U32 R24, R24, R19, RZ ;  /* 0x0000001318187219 */ /* 0x000fe200000006ff */
[----:B------:R-:W-:Y:S01]  /*f4a0*/  @P4 IMAD R0, R11, R12, R2 ;  /* 0x0000000c0b004224 */ /* 0x000fe200078e0202 */
[----:B------:R-:W-:Y:S01]  /*f4b0*/  LOP3.LUT R3, R17, R26, RZ, 0xc0, !PT ;  /* 0x0000001a11037212 */ /* 0x000fe200078ec0ff */
[----:B------:R-:W-:Y:S01]  /*f4c0*/  IMAD.MOV R5, RZ, RZ, -R4 ;  /* 0x000000ffff057224 */ /* 0x000fe200078e0a04 */
[----:B------:R-:W-:Y:S01]  /*f4d0*/  LOP3.LUT R7, R10, R7, RZ, 0xc0, !PT ;  /* 0x000000070a077212 */ /* 0x000fe200078ec0ff */
[----:B------:R-:W-:Y:S02]  /*f4e0*/  IMAD.MOV.U32 R6, RZ, RZ, R15 ;  /* 0x000000ffff067224 */ /* 0x000fe400078e000f */
[----:B------:R-:W-:Y:S02]  /*f4f0*/  IMAD R3, R24, R4, R3 ;  /* 0x0000000418037224 */ /* 0x000fe400078e0203 */
[----:B---3--:R-:W-:-:S02]  /*f500*/  IMAD R2, R5, R22, R14 ;  /* 0x0000001605027224 */ /* 0x008fc400078e020e */
[----:B0-----:R-:W-:Y:S02]  /*f510*/  IMAD R0, R3, R23, R0 ;  /* 0x0000001703007224 */ /* 0x001fe400078e0200 */
[----:B------:R-:W-:Y:S02]  /*f520*/  IMAD R5, R2, R16, R7 ;  /* 0x0000001002057224 */ /* 0x000fe400078e0207 */
[----:B------:R-:W-:-:S03]  /*f530*/  IMAD.MOV.U32 R4, RZ, RZ, 0x1 ;  /* 0x00000001ff047424 */ /* 0x000fc600078e00ff */
[----:B------:R-:W-:Y:S02]  /*f540*/  SEL R14, R5, R0, !P4 ;  /* 0x00000000050e7207 */ /* 0x000fe40006000000 */
[----:B------:R-:W-:-:S07]  /*f550*/  SEL R5, R0, R5, !P4 ;  /* 0x0000000500057207 */ /* 0x000fce0006000000 */
.L_x_298:
[----:B------:R-:W-:-:S08]  /*f560*/  NOP ;  /* 0x0000000000007918 */ /* 0x000fd00000000000 */
[----:B0-----:R-:W0:-:S00]  /*f570*/  USETMAXREG.DEALLOC.CTAPOOL 0x28 ;  /* 0x00000028000079c8 */ /* 0x001e0000080e0500 */
[----:B------:R-:W-:-:S13]  /*f580*/  ISETP.NE.AND P0, PT, RZ, UR8, PT ;  /* 0x00000008ff007c0c */ /* 0x000fda000bf05270 */
[----:B------:R-:W-:Y:S05]  /*f590*/  @P0 EXIT ;  /* 0x000000000000094d */ /* 0x000fea0003800000 */
[----:B0-----:R-:W-:Y:S01]  /*f5a0*/  LOP3.LUT P0, RZ, R4, 0xff, RZ, 0xc0, !PT ;  /* 0x000000ff04ff7812 */ /* 0x001fe2000780c0ff */
[----:B------:R-:W-:Y:S02]  /*f5b0*/  IMAD.MOV.U32 R12, RZ, RZ, 0x1 ;  /* 0x00000001ff0c7424 */ /* 0x000fe400078e00ff */
[----:B------:R-:W-:-:S10]  /*f5c0*/  IMAD.MOV.U32 R11, RZ, RZ, RZ ;  /* 0x000000ffff0b7224 */ /* 0x000fd400078e00ff */
[----:B------:R-:W-:Y:S05]  /*f5d0*/  @!P0 BRA `(.L_x_301) ;  /* 0x0000000c00648947 */ /* 0x000fea0003800000 */
[----:B------:R-:W0:Y:S01]  /*f5e0*/  S2R R8, SR_CgaCtaId ;  /* 0x0000000000087919 */ /* 0x000e220000008800 */
[----:B------:R-:W-:Y:S01]  /*f5f0*/  ULDC UR4, c[0x0][0x28c] ;  /* 0x0000a30000047ab9 */ /* 0x000fe20000000800 */
[----:B------:R-:W-:Y:S01]  /*f600*/  ULDC UR6, c[0x0][0x658] ;  /* 0x0001960000067ab9 */ /* 0x000fe20000000800 */
[----:B------:R-:W-:Y:S01]  /*f610*/  UIADD3 UR10, UR4, 0x7f, URZ ;  /* 0x0000007f040a7890 */ /* 0x000fe2000fffe03f */
[----:B------:R-:W-:Y:S01]  /*f620*/  BSSY B0, `(.L_x_301) ;  /* 0x00000d4000007945 */ /* 0x000fe20003800000 */
[----:B------:R-:W-:Y:S01]  /*f630*/  UMOV UR7, 0xffffffff ;  /* 0xffffffff00077882 */ /* 0x000fe20000000000 */
[----:B------:R-:W-:Y:S01]  /*f640*/  ULDC UR5, c[0x0][0x600] ;  /* 0x0001800000057ab9 */ /* 0x000fe20000000800 */
[----:B------:R-:W-:Y:S01]  /*f650*/  UMOV UR9, 0x1 ;  /* 0x0000000100097882 */ /* 0x000fe20000000000 */
[----:B------:R-:W-:Y:S01]  /*f660*/  USHF.L.U32 UR7, UR7, UR6, URZ ;  /* 0x0000000607077299 */ /* 0x000fe2000800063f */
[----:B------:R-:W-:Y:S01]  /*f670*/  IMAD.MOV.U32 R10, RZ, RZ, 0x1 ;  /* 0x00000001ff0a7424 */ /* 0x000fe200078e00ff */
[----:B------:R-:W-:Y:S01]  /*f680*/  UIADD3 UR4, UR5, -0x1, URZ ;  /* 0xffffffff05047890 */ /* 0x000fe2000fffe03f */
[----:B------:R-:W-:Y:S01]  /*f690*/  IMAD.MOV.U32 R12, RZ, RZ, 0x1 ;  /* 0x00000001ff0c7424 */ /* 0x000fe200078e00ff */
[----:B------:R-:W-:Y:S01]  /*f6a0*/  USHF.R.S32.HI UR11, URZ, 0x1f, UR10 ;  /* 0x0000001f3f0b7899 */ /* 0x000fe2000801140a */
[----:B------:R-:W-:Y:S01]  /*f6b0*/  IMAD.MOV.U32 R11, RZ, RZ, RZ ;  /* 0x000000ffff0b7224 */ /* 0x000fe200078e00ff */
[----:B------:R-:W-:Y:S01]  /*f6c0*/  ULDC UR8, c[0x0][0xc] ;  /* 0x0000030000087ab9 */ /* 0x000fe20000000800 */
[----:B------:R-:W-:-:S02]  /*f6d0*/  USHF.L.U32 UR5, UR9, UR6, URZ ;  /* 0x0000000609057299 */ /* 0x000fc4000800063f */
[----:B------:R-:W-:Y:S01]  /*f6e0*/  ULEA.HI UR11, UR11, UR10, URZ, 0x7 ;  /* 0x0000000a0b0b7291 */ /* 0x000fe2000f8f383f */
[----:B------:R-:W-:Y:S01]  /*f6f0*/  ULDC UR9, c[0x0][0x10] ;  /* 0x0000040000097ab9 */ /* 0x000fe20000000800 */
[----:B------:R-:W-:Y:S02]  /*f700*/  ULOP3.LUT UR6, URZ, UR7, URZ, 0x33, !UPT ;  /* 0x000000073f067292 */ /* 0x000fe4000f8e333f */
[----:B------:R-:W-:Y:S01]  /*f710*/  UIMAD.WIDE.U32 UR8, UR8, UR9, URZ ;  /* 0x00000009080872a5 */ /* 0x000fe2000f8e003f */
[----:B------:R-:W-:Y:S01]  /*f720*/  ULDC UR7, c[0x0][0x14] ;  /* 0x0000050000077ab9 */ /* 0x000fe20000000800 */
[----:B------:R-:W-:Y:S02]  /*f730*/  USHF.R.S32.HI UR20, URZ, 0x7, UR11 ;  /* 0x000000073f147899 */ /* 0x000fe4000801140b */
[----:B------:R-:W-:Y:S02]  /*f740*/  UIMAD.WIDE.U32 UR22, UR8, UR7, URZ ;  /* 0x00000007081672a5 */ /* 0x000fe4000f8e003f */
[----:B------:R-:W-:-:S02]  /*f750*/  UIMAD UR18, UR9, UR7, URZ ;  /* 0x00000007091272a4 */ /* 0x000fc4000f8e023f */
[----:B------:R-:W-:Y:S01]  /*f760*/  ULOP3.LUT UR26, UR13, 0x2, URZ, 0xfc, !UPT ;  /* 0x000000020d1a7892 */ /* 0x000fe2000f8efc3f */
[C---:B0-----:R-:W-:Y:S01]  /*f770*/  IMAD.SHL.U32 R9, R8.reuse, 0x10, RZ ;  /* 0x0000001008097824 */ /* 0x041fe200078e00ff */
[----:B------:R-:W-:Y:S01]  /*f780*/  UIADD3 UR18, UR23, UR18, URZ ;  /* 0x0000001217127290 */ /* 0x000fe2000fffe03f */
[----:B------:R-:W-:Y:S01]  /*f790*/  IMAD.SHL.U32 R8, R8, 0x800, RZ ;  /* 0x0000080008087824 */ /* 0x000fe200078e00ff */
[----:B------:R-:W-:Y:S02]  /*f7a0*/  UIADD3 UR27, UR20, 0x1, URZ ;  /* 0x00000001141b7890 */ /* 0x000fe4000fffe03f */
[----:B------:R-:W-:Y:S01]  /*f7b0*/  LOP3.LUT R9, R9, 0x70, RZ, 0xc0, !PT ;  /* 0x0000007009097812 */ /* 0x000fe200078ec0ff */
[----:B------:R-:W-:Y:S01]  /*f7c0*/  ULDC.64 UR24, c[0x0][0x198] ;  /* 0x0000660000187ab9 */ /* 0x000fe20000000a00 */
[----:B------:R-:W-:-:S08]  /*f7d0*/  LOP3.LUT R8, R8, 0x3800, RZ, 0xc0, !PT ;  /* 0x0000380008087812 */ /* 0x000fd000078ec0ff */
.L_x_312:
[----:B------:R-:W-:-:S03]  /*f7e0*/  UMOV UR7, 0xffffffff ;  /* 0xffffffff00077882 */ /* 0x000fc60000000000 */
[----:B------:R-:W-:Y:S05]  /*f7f0*/  BRA.DIV UR7, `(.L_x_302) ;  /* 0x0000000e07d87947 */ /* 0x000fea000b800000 */
[----:B------:R-:W-:-:S13]  /*f800*/  ELECT P0, URZ, PT ;  /* 0x00000000003f782f */ /* 0x000fda0003800000 */
.L_x_323:
[----:B------:R-:W0:Y:S01]  /*f810*/  LDC R0, c[0x0][0x28c] ;  /* 0x0000a300ff007b82 */ /* 0x000e220000000800 */
[----:B------:R-:W-:Y:S01]  /*f820*/  BSSY B1, `(.L_x_303) ;  /* 0x000003a000017945 */ /* 0x000fe20003800000 */
[----:B0-----:R-:W-:-:S13]  /*f830*/  ISETP.LT.OR P0, PT, R0, 0x1, !P0 ;  /* 0x000000010000780c */ /* 0x001fda0004701670 */
[----:B------:R-:W-:Y:S05]  /*f840*/  @P0 BRA `(.L_x_304) ;  /* 0x0000000000dc0947 */ /* 0x000fea0003800000 */
[----:B------:R-:W-:Y:S02]  /*f850*/  IMAD.SHL.U32 R7, R5, 0x100, RZ ;  /* 0x0000010005077824 */ /* 0x000fe400078e00ff */
[----:B------:R-:W-:Y:S02]  /*f860*/  IMAD R14, R14, 0x80, R9 ;  /* 0x000000800e0e7824 */ /* 0x000fe400078e0209 */
[----:B------:R-:W-:Y:S02]  /*f870*/  IMAD.MOV.U32 R13, RZ, RZ, RZ ;  /* 0x000000ffff0d7224 */ /* 0x000fe400078e00ff */
[----:B------:R-:W-:Y:S02]  /*f880*/  IMAD.U32 R15, RZ, RZ, UR27 ;  /* 0x0000001bff0f7e24 */ /* 0x000fe4000f8e00ff */
[----:B------:R-:W-:Y:S02]  /*f890*/  IMAD.MOV.U32 R0, RZ, RZ, R12 ;  /* 0x000000ffff007224 */ /* 0x000fe400078e000c */
[----:B------:R-:W-:-:S07]  /*f8a0*/  IMAD.MOV.U32 R3, RZ, RZ, R11 ;  /* 0x000000ffff037224 */ /* 0x000fce00078e000b */
.L_x_307:
[----:B------:R-:W0:Y:S01]  /*f8b0*/  S2R R5, SR_CgaCtaId ;  /* 0x0000000000057919 */ /* 0x000e220000008800 */
[----:B------:R-:W-:Y:S01]  /*f8c0*/  MOV R2, 0x400 ;  /* 0x0000040000027802 */ /* 0x000fe20000000f00 */
[----:B------:R-:W1:Y:S03]  /*f8d0*/  S2R R4, SR_TID.X ;  /* 0x0000000000047919 */ /* 0x000e660000002100 */
[----:B0-----:R-:W-:Y:S02]  /*f8e0*/  LEA R16, R5, R2, 0x18 ;  /* 0x0000000205107211 */ /* 0x001fe400078ec0ff */
[----:B------:R-:W-:Y:S02]  /*f8f0*/  SHF.L.U32 R2, R0, 0x1f, RZ ;  /* 0x0000001f00027819 */ /* 0x000fe400000006ff */
[----:B-1----:R-:W-:Y:S01]  /*f900*/  LOP3.LUT P1, RZ, R4, 0x7f, RZ, 0xc0, !PT ;  /* 0x0000007f04ff7812 */ /* 0x002fe2000782c0ff */
[----:B------:R-:W-:-:S04]  /*f910*/  IMAD R5, R3, 0x8, R16 ;  /* 0x0000000803057824 */ /* 0x000fc800078e0210 */
[----:B------:R-:W0:Y:S08]  /*f920*/  SYNCS.PHASECHK.TRANS64.TRYWAIT P0, [R5+URZ+0x20], R2 ;  /* 0x00002002050075a7 */ /* 0x000e30000800017f */
[----:B------:R-:W1:Y:S01]  /*f930*/  @!P1 LDC R4, c[0x0][0x500] ;  /* 0x00014000ff049b82 */ /* 0x000e620000000800 */
[----:B0-----:R-:W-:Y:S05]  /*f940*/  @!P0 BRA `(.L_x_305) ;  /* 0x0000000c00a48947 */ /* 0x001fea0003800000 */
.L_x_324:
[----:B------:R-:W-:Y:S01]  /*f950*/  UPRMT UR7, UR26, 0x9910, URZ ;  /* 0x000099101a077896 */ /* 0x000fe2000800003f */
[----:B-1----:R1:W-:Y:S03]  /*f960*/  @!P1 SYNCS.ARRIVE.TRANS64 RZ, [R5+URZ], R4 ;  /* 0x0000000405ff99a7 */ /* 0x0023e6000800003f */
[----:B------:R-:W-:-:S06]  /*f970*/  UISETP.NE.AND UP0, UPT, UR7, 0x2, UPT ;  /* 0x000000020700788c */ /* 0x000fcc000bf05270 */
[----:B------:R-:W-:-:S13]  /*f980*/  PLOP3.LUT P0, PT, PT, PT, UP0, 0x80, 0x0 ;  /* 0x000000000000781c */ /* 0x000fda0003f0f008 */
[----:B-1----:R-:W-:Y:S05]  /*f990*/  @P0 BRA `(.L_x_306) ;  /* 0x0000000000040947 */ /* 0x002fea0003800000 */
[----:B------:R-:W-:Y:S01]  /*f9a0*/  BPT.TRAP 0x1 ;  /* 0x000000040000795c */ /* 0x000fe20000300000 */
.L_x_306:
[C---:B0-----:R-:W-:Y:S01]  /*f9b0*/  IMAD R2, R3.reuse, 0x8000, R16 ;  /* 0x0000800003027824 */ /* 0x041fe200078e0210 */
[----:B------:R-:W-:Y:S01]  /*f9c0*/  R2UR UR19, R16 ;  /* 0x00000000101372ca */ /* 0x000fe200000e0000 */
[----:B------:R-:W-:Y:S01]  /*f9d0*/  IMAD R4, R3, 0x4000, R8 ;  /* 0x0000400003047824 */ /* 0x000fe200078e0208 */
[----:B------:R-:W-:Y:S01]  /*f9e0*/  R2UR UR9, R5 ;  /* 0x00000000050972ca */ /* 0x000fe200000e0000 */
[----:B------:R-:W-:Y:S01]  /*f9f0*/  VIADD R15, R15, 0xffffffff ;  /* 0xffffffff0f0f7836 */ /* 0x000fe20000000000 */
[----:B------:R-:W-:Y:S01]  /*fa00*/  R2UR UR7, R2 ;  /* 0x00000000020772ca */ /* 0x000fe200000e0000 */
[----:B------:R-:W-:Y:S01]  /*fa10*/  UIADD3 UR14, UP0, UR24, 0xf0, URZ ;  /* 0x000000f0180e7890 */ /* 0x000fe2000ff1e03f */
[----:B------:R-:W-:Y:S01]  /*fa20*/  R2UR UR8, R4 ;  /* 0x00000000040872ca */ /* 0x000fe200000e0000 */
[----:B------:R-:W-:Y:S01]  /*fa30*/  UIADD3 UR28, UP1, UR24, 0x1f0, URZ ;  /* 0x000001f0181c7890 */ /* 0x000fe2000ff3e03f */
[----:B------:R-:W-:Y:S01]  /*fa40*/  R2UR UR11, R7 ;  /* 0x00000000070b72ca */ /* 0x000fe200000e0000 */
[----:B------:R-:W-:Y:S01]  /*fa50*/  UIADD3.X UR15, URZ, UR25, URZ, UP0, !UPT ;  /* 0x000000193f0f7290 */ /* 0x000fe200087fe43f */
[----:B------:R-:W-:Y:S01]  /*fa60*/  R2UR UR10, R13 ;  /* 0x000000000d0a72ca */ /* 0x000fe200000e0000 */
[----:B------:R-:W-:Y:S01]  /*fa70*/  VIADD R3, R3, 0x1 ;  /* 0x0000000103037836 */ /* 0x000fe20000000000 */
[----:B------:R-:W-:Y:S01]  /*fa80*/  R2UR UR12, R6 ;  /* 0x00000000060c72ca */ /* 0x000fe200000e0000 */
[----:B------:R-:W-:Y:S01]  /*fa90*/  UIADD3.X UR29, URZ, UR25, URZ, UP1, !UPT ;  /* 0x000000193f1d7290 */ /* 0x000fe20008ffe43f */
[----:B------:R-:W-:Y:S01]  /*faa0*/  R2UR UR21, R14 ;  /* 0x000000000e1572ca */ /* 0x000fe200000e0000 */
[----:B------:R-:W-:Y:S01]  /*fab0*/  UMOV UR16, 0x0 ;  /* 0x0000000000107882 */ /* 0x000fe20000000000 */
[----:B------:R-:W-:Y:S01]  /*fac0*/  ISETP.GT.AND P1, PT, R15, 0x1, PT ;  /* 0x000000010f00780c */ /* 0x000fe20003f24270 */
[----:B------:R-:W-:Y:S01]  /*fad0*/  UIADD3 UR7, UR7, 0x100, URZ ;  /* 0x0000010007077890 */ /* 0x000fe2000fffe03f */
[----:B------:R-:W-:Y:S01]  /*fae0*/  ISETP.NE.AND P0, PT, R3, 0x4, PT ;  /* 0x000000040300780c */ /* 0x000fe20003f05270 */
[----:B------:R-:W-:Y:S01]  /*faf0*/  UIADD3 UR19, UR19, 0x20100, UR8 ;  /* 0x0002010013137890 */ /* 0x000fe2000fffe008 */
[----:B------:R-:W-:Y:S01]  /*fb00*/  VIADD R13, R13, 0x80 ;  /* 0x000000800d0d7836 */ /* 0x000fe20000000000 */
[----:B------:R-:W-:Y:S01]  /*fb10*/  UMOV UR17, 0x10000000 ;  /* 0x1000000000117882 */ /* 0x000fe20000000000 */
[----:B------:R-:W-:Y:S01]  /*fb20*/  UMOV UR30, 0xff0000 ;  /* 0x00ff0000001e7882 */ /* 0x000fe20000000000 */
[----:B------:R-:W-:Y:S01]  /*fb30*/  SEL R5, RZ, 0x1, P0 ;  /* 0x00000001ff057807 */ /* 0x000fe20000000000 */
[----:B------:R-:W-:Y:S01]  /*fb40*/  UMOV UR8, UR7 ;  /* 0x0000000700087c82 */ /* 0x000fe20008000000 */
[----:B------:R-:W-:Y:S01]  /*fb50*/  SEL R3, R3, RZ, P0 ;  /* 0x000000ff03037207 */ /* 0x000fe20000000000 */
[----:B------:R0:W-:Y:S01]  /*fb60*/  UTMALDG.3D [UR8], [UR14], desc[UR16] ;  /* 0x000010080e0075b4 */ /* 0x0001e20008011000 */
[----:B------:R-:W-:Y:S01]  /*fb70*/  LOP3.LUT R0, R0, R5, RZ, 0x3c, !PT ;  /* 0x0000000500007212 */ /* 0x000fe200078e3cff */
[----:B0-----:R-:W-:Y:S01]  /*fb80*/  UMOV UR11, UR21 ;  /* 0x00000015000b7c82 */ /* 0x001fe20008000000 */
[----:B------:R-:W-:-:S02]  /*fb90*/  UMOV UR8, UR19 ;  /* 0x0000001300087c82 */ /* 0x000fc40008000000 */
[----:B------:R0:W-:Y:S02]  /*fba0*/  UTMALDG.3D.MULTICAST [UR8], [UR28], UR30, desc[UR16] ;  /* 0x000010081c0073b4 */ /* 0x0001e4000801181e */
[----:B0-----:R-:W-:Y:S05]  /*fbb0*/  @P1 BRA `(.L_x_307) ;  /* 0xfffffffc003c1947 */ /* 0x001fea000383ffff */
.L_x_304:
[----:B------:R-:W-:Y:S05]  /*fbc0*/  BSYNC B1 ;  /* 0x0000000000017941 */ /* 0x000fea0003800000 */
.L_x_303:
[----:B------:R-:W2:Y:S01]  /*fbd0*/  LDL.LU R17, [R1+0x78] ;  /* 0x0000780001117983 */ /* 0x000ea20000300800 */
[----:B------:R-:W-:Y:S01]  /*fbe0*/  LOP3.LUT P2, RZ, R10, 0xff, RZ, 0xc0, !PT ;  /* 0x000000ff0aff7812 */ /* 0x000fe2000784c0ff */
[----:B------:R-:W-:Y:S01]  /*fbf0*/  VIADD R11, R11, UR20 ;  /* 0x000000140b0b7c36 */ /* 0x000fe20008000000 */
[----:B------:R-:W-:Y:S01]  /*fc00*/  ULDC.64 UR8, c[0x0][0x650] ;  /* 0x0001940000087ab9 */ /* 0x000fe20000000a00 */
[----:B------:R-:W3:Y:S01]  /*fc10*/  LDL.LU R16, [R1+0x7c] ;  /* 0x00007c0001107983 */ /* 0x000ee20000300800 */
[----:B------:R-:W-:Y:S01]  /*fc20*/  IMAD.U32 R4, RZ, RZ, UR20 ;  /* 0x00000014ff047e24 */ /* 0x000fe2000f8e00ff */
[----:B------:R-:W-:Y:S01]  /*fc30*/  BSSY B1, `(.L_x_308) ;  /* 0x0000070000017945 */ /* 0x000fe20003800000 */
[----:B------:R-:W-:Y:S01]  /*fc40*/  ISETP.GT.U32.AND P0, PT, R11, 0x3, PT ;  /* 0x000000030b00780c */ /* 0x000fe20003f04070 */
[----:B------:R-:W-:Y:S01]  /*fc50*/  IMAD.MOV.U32 R5, RZ, RZ, -0x1 ;  /* 0xffffffffff057424 */ /* 0x000fe200078e00ff */
[----:B------:R-:W-:Y:S01]  /*fc60*/  SHF.R.U32.HI R0, RZ, 0x2, R11 ;  /* 0x00000002ff007819 */ /* 0x000fe2000001160b */
[----:B------:R-:W-:Y:S01]  /*fc70*/  IMAD.MOV.U32 R14, RZ, RZ, -0x1 ;  /* 0xffffffffff0e7424 */ /* 0x000fe200078e00ff */
[----:B------:R-:W-:Y:S01]  /*fc80*/  ISETP.LT.U32.AND P0, PT, R4, 0x4, P0 ;  /* 0x000000040400780c */ /* 0x000fe20000701070 */
[----:B------:R-:W-:Y:S01]  /*fc90*/  IMAD.MOV.U32 R6, RZ, RZ, -0x1 ;  /* 0xffffffffff067424 */ /* 0x000fe200078e00ff */
[----:B------:R-:W-:Y:S01]  /*fca0*/  LOP3.LUT R0, R0, 0x1, RZ, 0xc0, !PT ;  /* 0x0000000100007812 */ /* 0x000fe200078ec0ff */
[----:B------:R-:W0:Y:S01]  /*fcb0*/  @P2 S2R R3, SR_CgaCtaId ;  /* 0x0000000000032919 */ /* 0x000e220000008800 */
[----:B------:R-:W-:-:S02]  /*fcc0*/  @P2 MOV R2, 0x400 ;  /* 0x0000040000022802 */ /* 0x000fc40000000f00 */
[----:B------:R-:W-:Y:S01]  /*fcd0*/  ISETP.NE.U32.AND P1, PT, R0, 0x1, PT ;  /* 0x000000010000780c */ /* 0x000fe20003f25070 */
[----:B------:R-:W-:Y:S01]  /*fce0*/  IMAD.U32 R0, RZ, RZ, UR20 ;  /* 0x00000014ff007e24 */ /* 0x000fe2000f8e00ff */
[----:B------:R-:W-:Y:S02]  /*fcf0*/  LOP3.LUT R11, R11, 0x3, RZ, 0xc0, !PT ;  /* 0x000000030b0b7812 */ /* 0x000fe400078ec0ff */
[----:B------:R-:W-:Y:S02]  /*fd00*/  PRMT R10, RZ, 0x7610, R10 ;  /* 0x00007610ff0a7816 */ /* 0x000fe4000000000a */
[----:B------:R-:W-:-:S04]  /*fd10*/  ISETP.GT.U32.AND P1, PT, R0, 0x3, !P1 ;  /* 0x000000030000780c */ /* 0x000fc80004f24070 */
[----:B------:R-:W-:Y:S02]  /*fd20*/  SEL R0, RZ, 0x1, !P1 ;  /* 0x00000001ff007807 */ /* 0x000fe40004800000 */
[----:B0-----:R-:W-:Y:S02]  /*fd30*/  @P2 LEA R2, R3, R2, 0x18 ;  /* 0x0000000203022211 */ /* 0x001fe400078ec0ff */
[----:B------:R-:W-:Y:S02]  /*fd40*/  SEL R3, RZ, 0x1, !P0 ;  /* 0x00000001ff037807 */ /* 0x000fe40004000000 */
[----:B------:R0:W-:Y:S02]  /*fd50*/  @P2 SYNCS.ARRIVE.TRANS64.A1T0 RZ, [R2+URZ+0x58], RZ ;  /* 0x000058ff02ff29a7 */ /* 0x0001e4000810003f */
[----:B------:R-:W-:Y:S02]  /*fd60*/  LOP3.LUT R12, R0, R12, R3, 0x96, !PT ;  /* 0x0000000c000c7212 */ /* 0x000fe400078e9603 */
[----:B------:R-:W-:-:S02]  /*fd70*/  PRMT R0, RZ, 0x7610, R0 ;  /* 0x00007610ff007816 */ /* 0x000fc40000000000 */
[----:B---3--:R-:W-:-:S04]  /*fd80*/  IADD3 R16, P2, R16, UR22, RZ ;  /* 0x0000001610107c10 */ /* 0x008fc8000ff5e0ff */
[----:B--2---:R-:W-:Y:S01]  /*fd90*/  IADD3.X R17, R17, UR18, RZ, P2, !PT ;  /* 0x0000001211117c10 */ /* 0x004fe200097fe4ff */
[----:B------:R0:W-:Y:S01]  /*fda0*/  STL [R1+0x7c], R16 ;  /* 0x00007c1001007387 */ /* 0x0001e20000100800 */
[----:B------:R-:W-:-:S03]  /*fdb0*/  ISETP.GE.U32.AND P2, PT, R16, UR8, PT ;  /* 0x0000000810007c0c */ /* 0x000fc6000bf46070 */
[----:B------:R0:W-:Y:S01]  /*fdc0*/  STL [R1+0x78], R17 ;  /* 0x0000781101007387 */ /* 0x0001e20000100800 */
[----:B------:R-:W-:-:S13]  /*fdd0*/  ISETP.GE.U32.AND.EX P0, PT, R17, UR9, PT, P2 ;  /* 0x0000000911007c0c */ /* 0x000fda000bf06120 */
[----:B0-----:R-:W-:Y:S05]  /*fde0*/  @P0 BRA `(.L_x_309) ;  /* 0x0000000400500947 */ /* 0x001fea0003800000 */
[----:B------:R-:W-:Y:S01]  /*fdf0*/  ULDC.64 UR8, c[0x0][0x628] ;  /* 0x00018a0000087ab9 */ /* 0x000fe20000000a00 */
[----:B------:R-:W0:Y:S01]  /*fe00*/  S2R R13, SR_CTAID.X ;  /* 0x00000000000d7919 */ /* 0x000e220000002500 */
[----:B------:R-:W-:Y:S01]  /*fe10*/  ISETP.NE.U32.AND P0, PT, RZ, UR8, PT ;  /* 0x00000008ff007c0c */ /* 0x000fe2000bf05070 */
[----:B------:R-:W-:Y:S01]  /*fe20*/  ULDC UR10, c[0x0][0x630] ;  /* 0x00018c00000a7ab9 */ /* 0x000fe20000000800 */
[----:B------:R-:W-:Y:S01]  /*fe30*/  IMAD.MOV.U32 R2, RZ, RZ, R16 ;  /* 0x000000ffff027224 */ /* 0x000fe200078e0010 */
[----:B------:R-:W1:Y:S01]  /*fe40*/  S2R R0, SR_CTAID.Y ;  /* 0x0000000000007919 */ /* 0x000e620000002600 */
[----:B------:R-:W-:Y:S01]  /*fe50*/  ISETP.NE.AND.EX P0, PT, RZ, UR9, PT, P0 ;  /* 0x00000009ff007c0c */ /* 0x000fe2000bf05300 */
[----:B------:R-:W-:-:S12]  /*fe60*/  IMAD.MOV.U32 R3, RZ, RZ, R17 ;  /* 0x000000ffff037224 */ /* 0x000fd800078e0011 */
[----:B------:R-:W-:Y:S05]  /*fe70*/  @!P0 BRA `(.L_x_310) ;  /* 0x0000000000288947 */ /* 0x000fea0003800000 */
[----:B------:R-:W-:Y:S02]  /*fe80*/  ULDC UR7, c[0x0][0x634] ;  /* 0x00018d0000077ab9 */ /* 0x000fe40000000800 */
[----:B------:R-:W-:-:S05]  /*fe90*/  IADD3 R7, P0, R16, UR7, RZ ;  /* 0x0000000710077c10 */ /* 0x000fca000ff1e0ff */
[----:B------:R-:W-:-:S04]  /*fea0*/  IMAD.X R15, RZ, RZ, R17, P0 ;  /* 0x000000ffff0f7224 */ /* 0x000fc800000e0611 */
[----:B------:R-:W-:-:S04]  /*feb0*/  IMAD.WIDE.U32 R4, R15, UR8, RZ ;  /* 0x000000080f047c25 */ /* 0x000fc8000f8e00ff */
[----:B------:R-:W-:-:S04]  /*fec0*/  IMAD.WIDE.U32 R4, P0, R7, UR9, R4 ;  /* 0x0000000907047c25 */ /* 0x000fc8000f800004 */
[----:B------:R-:W-:-:S04]  /*fed0*/  IMAD.WIDE.U32 R6, R7, UR8, RZ ;  /* 0x0000000807067c25 */ /* 0x000fc8000f8e00ff */
[----:B------:R-:W-:Y:S01]  /*fee0*/  IMAD.X R3, RZ, RZ, RZ, P0 ;  /* 0x000000ffff037224 */ /* 0x000fe200000e06ff */
[----:B------:R-:W-:Y:S01]  /*fef0*/  IADD3 RZ, P0, R7, R4, RZ ;  /* 0x0000000407ff7210 */ /* 0x000fe20007f1e0ff */
[----:B------:R-:W-:-:S04]  /*ff00*/  IMAD.MOV.U32 R2, RZ, RZ, R5 ;  /* 0x000000ffff027224 */ /* 0x000fc800078e0005 */
[----:B------:R-:W-:-:S08]  /*ff10*/  IMAD.WIDE.U32.X R2, R15, UR9, R2, P0 ;  /* 0x000000090f027c25 */ /* 0x000fd000080e0402 */
.L_x_310:
[--C-:B------:R-:W-:Y:S01]  /*ff20*/  SHF.R.U64 R6, R2, UR10, R3.reuse ;  /* 0x0000000a02067c19 */ /* 0x100fe20008001203 */
[----:B------:R-:W-:Y:S01]  /*ff30*/  ULDC.64 UR8, c[0x0][0x620] ;  /* 0x0001880000087ab9 */ /* 0x000fe20000000a00 */
[----:B------:R-:W-:Y:S01]  /*ff40*/  SHF.R.U32.HI R2, RZ, UR10, R3 ;  /* 0x0000000aff027c19 */ /* 0x000fe20008011603 */
[----:B------:R-:W-:Y:S01]  /*ff50*/  IMAD.MOV.U32 R3, RZ, RZ, R17 ;  /* 0x000000ffff037224 */ /* 0x000fe200078e0011 */
[----:B------:R-:W-:Y:S01]  /*ff60*/  IADD3 R5, P0, RZ, -R6, RZ ;  /* 0x80000006ff057210 */ /* 0x000fe20007f1e0ff */
[----:B------:R-:W-:Y:S01]  /*ff70*/  ULDC UR7, c[0x0][0x150] ;  /* 0x0000540000077ab9 */ /* 0x000fe20000000800 */
[----:B0-----:R-:W-:Y:S01]  /*ff80*/  I2FP.F32.U32 R7, R13 ;  /* 0x0000000d00077245 */ /* 0x001fe20000201000 */
[----:B------:R-:W0:Y:S01]  /*ff90*/  LDC R18, c[0x0][0x144] ;  /* 0x00005100ff127b82 */ /* 0x000e220000000800 */
[----:B------:R-:W-:Y:S01]  /*ffa0*/  ULDC.64 UR10, c[0x0][0x640] ;  /* 0x00019000000a7ab9 */ /* 0x000fe20000000a00 */
[----:B------:R-:W-:Y:S01]  /*ffb0*/  IMAD.X R2, RZ, RZ, ~R2, P0 ;  /* 0x000000ffff027224 */ /* 0x000fe200000e0e02 */
[----:B------:R-:W-:-:S03]  /*ffc0*/  ISETP.NE.U32.AND P0, PT, RZ, UR10, PT ;  /* 0x0000000aff007c0c */ /* 0x000fc6000bf05070 */
[----:B------:R-:W-:Y:S01]  /*ffd0*/  IMAD R4, R2, UR8, RZ ;  /* 0x0000000802047c24 */ /* 0x000fe2000f8e02ff */
[----:B------:R-:W-:Y:S01]  /*ffe0*/  ISETP.NE.AND.EX P0, PT, RZ, UR11, PT, P0 ;  /* 0x0000000bff007c0c */ /* 0x000fe2000bf05300 */
[----:B------:R-:W-:Y:S01]  /*fff0*/  IMAD.MOV.U32 R2, RZ, RZ, R16 ;  /* 0x000000ffff027224 */ /* 0x000fe200078e0010 */
[----:B------:R-:W2:Y:S03]  /*10000*/  LDC R15, c[0x0][0x148] ;  /* 0x00005200ff0f7b82 */ /* 0x000ea60000000800 */
[----:B------:R-:W-:Y:S01]  /*10010*/  IMAD.WIDE.U32 R2, R5, UR8, R2 ;  /* 0x0000000805027c25 */ /* 0x000fe2000f8e0002 */
[----:B------:R-:W-:-:S03]  /*10020*/  ULDC UR8, c[0x0][0x154] ;  /* 0x0000550000087ab9 */ /* 0x000fc60000000800 */
[----:B------:R-:W-:Y:S02]  /*10030*/  IMAD R5, R5, UR9, R4 ;  /* 0x0000000905057c24 */ /* 0x000fe4000f8e0204 */
[----:B------:R-:W-:Y:S01]  /*10040*/  FMUL R4, R7, UR7 ;  /* 0x0000000707047c20 */ /* 0x000fe20008400000 */
[----:B------:R-:W-:Y:S01]  /*10050*/  ULDC UR7, c[0x0][0x618] ;  /* 0x0001860000077ab9 */ /* 0x000fe20000000800 */
[----:B------:R-:W-:Y:S01]  /*10060*/  ULDC UR9, c[0x0][0x608] ;  /* 0x0001820000097ab9 */ /* 0x000fe20000000800 */
[----:B------:R-:W-:-:S03]  /*10070*/  IMAD.IADD R3, R3, 0x1, R5 ;  /* 0x0000000103037824 */ /* 0x000fc600078e0205 */
[----:B------:R-:W3:Y:S02]  /*10080*/  F2I.U32.TRUNC.NTZ R4, R4 ;  /* 0x0000000400047305 */ /* 0x000ee4000020f000 */
[----:B------:R-:W-:Y:S02]  /*10090*/  SHF.R.U64 R7, R2, UR7, R3 ;  /* 0x0000000702077c19 */ /* 0x000fe40008001203 */
[----:B-1----:R-:W-:-:S05]  /*100a0*/  I2FP.F32.U32 R2, R0 ;  /* 0x0000000000027245 */ /* 0x002fca0000201000 */
[----:B------:R-:W-:Y:S01]  /*100b0*/  FMUL R5, R2, UR8 ;  /* 0x0000000802057c20 */ /* 0x000fe20008400000 */
[----:B------:R-:W-:Y:S01]  /*100c0*/  SHF.R.U32.HI R2, RZ, UR7, R3 ;  /* 0x00000007ff027c19 */ /* 0x000fe20008011603 */
[----:B------:R-:W-:Y:S02]  /*100d0*/  ULDC UR7, c[0x0][0x658] ;  /* 0x0001960000077ab9 */ /* 0x000fe40000000800 */
[----:B------:R1:W4:Y:S01]  /*100e0*/  F2I.U32.TRUNC.NTZ R19, R5 ;  /* 0x0000000500137305 */ /* 0x000322000020f000 */
[----:B------:R-:W-:Y:S01]  /*100f0*/  SHF.R.U64 R16, R7, UR9, R2 ;  /* 0x0000000907107c19 */ /* 0x000fe20008001202 */
[----:B---3--:R-:W-:Y:S01]  /*10100*/  IMAD.MOV R4, RZ, RZ, -R4 ;  /* 0x000000ffff047224 */ /* 0x008fe200078e0a04 */
[----:B------:R-:W-:-:S03]  /*10110*/  SHF.R.U32.HI R3, RZ, UR9, R2 ;  /* 0x00000009ff037c19 */ /* 0x000fc60008011602 */
[----:B0-----:R-:W-:Y:S01]  /*10120*/  IMAD R13, R18, R4, R13 ;  /* 0x00000004120d7224 */ /* 0x001fe200078e020d */
[--C-:B------:R-:W-:Y:S02]  /*10130*/  SHF.R.U64 R14, R16, UR7, R3.reuse ;  /* 0x00000007100e7c19 */ /* 0x100fe40008001203 */
[----:B------:R-:W-:-:S03]  /*10140*/  SHF.R.U32.HI R17, RZ, UR7, R3 ;  /* 0x00000007ff117c19 */ /* 0x000fc60008011603 */
[----:B------:R-:W-:Y:S02]  /*10150*/  IMAD.MOV.U32 R2, RZ, RZ, R14 ;  /* 0x000000ffff027224 */ /* 0x000fe400078e000e */
[----:B------:R-:W-:Y:S01]  /*10160*/  IMAD.MOV.U32 R3, RZ, RZ, R17 ;  /* 0x000000ffff037224 */ /* 0x000fe200078e0011 */
[----:B-12-4-:R-:W-:Y:S06]  /*10170*/  @!P0 BRA `(.L_x_311) ;  /* 0x0000000000288947 */ /* 0x016fec0003800000 */
[----:B------:R-:W-:Y:S02]  /*10180*/  ULDC UR7, c[0x0][0x64c] ;  /* 0x0001930000077ab9 */ /* 0x000fe40000000800 */
[----:B------:R-:W-:-:S05]  /*10190*/  IADD3 R3, P0, R14, UR7, RZ ;  /* 0x000000070e037c10 */ /* 0x000fca000ff1e0ff */
[----:B------:R-:W-:-:S04]  /*101a0*/  IMAD.X R17, RZ, RZ, R17, P0 ;  /* 0x000000ffff117224 */ /* 0x000fc800000e0611 */
[----:B------:R-:W-:-:S04]  /*101b0*/  IMAD.WIDE.U32 R4, R17, UR10, RZ ;  /* 0x0000000a11047c25 */ /* 0x000fc8000f8e00ff */
[----:B------:R-:W-:-:S04]  /*101c0*/  IMAD.WIDE.U32 R4, P0, R3, UR11, R4 ;  /* 0x0000000b03047c25 */ /* 0x000fc8000f800004 */
[----:B------:R-:W-:-:S04]  /*101d0*/  IMAD.WIDE.U32 R2, R3, UR10, RZ ;  /* 0x0000000a03027c25 */ /* 0x000fc8000f8e00ff */
[----:B------:R-:W-:Y:S01]  /*101e0*/  IMAD.MOV.U32 R2, RZ, RZ, R5 ;  /* 0x000000ffff027224 */ /* 0x000fe200078e0005 */
[----:B------:R-:W-:Y:S01]  /*101f0*/  IADD3 RZ, P1, R3, R4, RZ ;  /* 0x0000000403ff7210 */ /* 0x000fe20007f3e0ff */
[----:B------:R-:W-:-:S04]  /*10200*/  IMAD.X R3, RZ, RZ, RZ, P0 ;  /* 0x000000ffff037224 */ /* 0x000fc800000e06ff */
[----:B------:R-:W-:-:S08]  /*10210*/  IMAD.WIDE.U32.X R2, R17, UR11, R2, P1 ;  /* 0x0000000b11027c25 */ /* 0x000fd000088e0402 */
.L_x_311:
[----:B------:R-:W-:Y:S01]  /*10220*/  ULDC UR7, c[0x0][0x648] ;  /* 0x0001920000077ab9 */ /* 0x000fe20000000800 */
[----:B------:R-:W-:Y:S01]  /*10230*/  LOP3.LUT R16, R16, UR6, RZ, 0xc0, !PT ;  /* 0x0000000610107c12 */ /* 0x000fe2000f8ec0ff */
[----:B------:R-:W-:Y:S01]  /*10240*/  IMAD.MOV R19, RZ, RZ, -R19 ;  /* 0x000000ffff137224 */ /* 0x000fe200078e0a13 */
[----:B------:R-:W-:Y:S01]  /*10250*/  SHF.R.U64 R3, R2, UR7, R3 ;  /* 0x0000000702037c19 */ /* 0x000fe20008001203 */
[----:B------:R-:W-:Y:S01]  /*10260*/  ULDC UR7, c[0x0][0x638] ;  /* 0x00018e0000077ab9 */ /* 0x000fe20000000800 */
[----:B------:R-:W-:Y:S01]  /*10270*/  LOP3.LUT R7, R7, UR4, RZ, 0xc0, !PT ;  /* 0x0000000407077c12 */ /* 0x000fe2000f8ec0ff */
[----:B------:R-:W-:Y:S01]  /*10280*/  @P4 IMAD R13, R15, R19, R0 ;  /* 0x000000130f0d4224 */ /* 0x000fe200078e0200 */
[----:B------:R-:W-:Y:S01]  /*10290*/  ULDC UR8, c[0x0][0x610] ;  /* 0x0001840000087ab9 */ /* 0x000fe20000000800 */
[----:B------:R-:W-:Y:S02]  /*102a0*/  IMAD.MOV R5, RZ, RZ, -R3 ;  /* 0x000000ffff057224 */ /* 0x000fe400078e0a03 */
[----:B------:R-:W-:-:S02]  /*102b0*/  IMAD R16, R3, UR5, R16 ;  /* 0x0000000503107c24 */ /* 0x000fc4000f8e0210 */
[----:B------:R-:W-:Y:S01]  /*102c0*/  IMAD R14, R5, UR7, R14 ;  /* 0x00000007050e7c24 */ /* 0x000fe2000f8e020e */
[----:B------:R-:W-:Y:S01]  /*102d0*/  ULDC UR7, c[0x0][0x600] ;  /* 0x0001800000077ab9 */ /* 0x000fe20000000800 */
[----:B------:R-:W-:Y:S02]  /*102e0*/  IMAD R13, R16, UR8, R13 ;  /* 0x00000008100d7c24 */ /* 0x000fe4000f8e020d */
[----:B------:R-:W-:Y:S02]  /*102f0*/  IMAD R2, R14, UR7, R7 ;  /* 0x000000070e027c24 */ /* 0x000fe4000f8e0207 */
[----:B------:R-:W-:-:S03]  /*10300*/  IMAD.MOV.U32 R0, RZ, RZ, 0x1 ;  /* 0x00000001ff007424 */ /* 0x000fc600078e00ff */
[----:B------:R-:W-:Y:S02]  /*10310*/  SEL R14, R2, R13, !P4 ;  /* 0x0000000d020e7207 */ /* 0x000fe40006000000 */
[----:B------:R-:W-:-:S07]  /*10320*/  SEL R5, R13, R2, !P4 ;  /* 0x000000020d057207 */ /* 0x000fce0006000000 */
.L_x_309:
[----:B------:R-:W-:Y:S05]  /*10330*/  BSYNC B1 ;  /* 0x0000000000017941 */ /* 0x000fea0003800000 */
.L_x_308:
[----:B------:R-:W-:-:S13]  /*10340*/  LOP3.LUT P0, RZ, R0, 0xff, RZ, 0xc0, !PT ;  /* 0x000000ff00ff7812 */ /* 0x000fda000780c0ff */
[----:B------:R-:W-:Y:S05]  /*10350*/  @P0 BRA `(.L_x_312) ;  /* 0xfffffff400200947 */ /* 0x000fea000383ffff */
[----:B------:R-:W-:Y:S05]  /*10360*/  BSYNC B0 ;  /* 0x0000000000007941 */ /* 0x000fea0003800000 */
.L_x_301:
[----:B------:R-:W-:-:S03]  /*10370*/  UMOV UR7, 0xffffffff ;  /* 0xffffffff00077882 */ /* 0x000fc60000000000 */
[----:B------:R-:W-:Y:S05]  /*10380*/  BRA.DIV UR7, `(.L_x_313) ;  /* 0x0000000607287947 */ /* 0x000fea000b800000 */
[----:B------:R-:W-:-:S13]  /*10390*/  ELECT P0, URZ, PT ;  /* 0x00000000003f782f */ /* 0x000fda0003800000 */
.L_x_327:
[----:B------:R-:W-:Y:S04]  /*103a0*/  BSSY B0, `(.L_x_314) ;  /* 0x000002c000007945 */ /* 0x000fe80003800000 */
[----:B------:R-:W-:Y:S05]  /*103b0*/  @!P0 BRA `(.L_x_315) ;  /* 0x0000000000a88947 */ /* 0x000fea0003800000 */
[----:B------:R-:W-:-:S04]  /*103c0*/  ULOP3.LUT UR7, UR13, 0x2, URZ, 0xfc, !UPT ;  /* 0x000000020d077892 */ /* 0x000fc8000f8efc3f */
[----:B------:R-:W-:-:S06]  /*103d0*/  UISETP.NE.AND UP0, UPT, UR7, 0x3, UPT ;  /* 0x000000030700788c */ /* 0x000fcc000bf05270 */
[----:B------:R-:W-:-:S13]  /*103e0*/  PLOP3.LUT P0, PT, PT, PT, UP0, 0x80, 0x0 ;  /* 0x000000000000781c */ /* 0x000fda0003f0f008 */
[----:B------:R-:W-:Y:S05]  /*103f0*/  @!P0 BRA `(.L_x_316) ;  /* 0x0000000000048947 */ /* 0x000fea0003800000 */
[----:B------:R-:W-:Y:S01]  /*10400*/  BPT.TRAP 0x1 ;  /* 0x000000040000795c */ /* 0x000fe20000300000 */
.L_x_316:
[----:B------:R-:W0:Y:S01]  /*10410*/  S2R R3, SR_CgaCtaId ;  /* 0x0000000000037919 */ /* 0x000e220000008800 */
[----:B------:R-:W-:Y:S02]  /*10420*/  MOV R0, 0x400 ;  /* 0x0000040000007802 */ /* 0x000fe40000000f00 */
[----:B------:R-:W-:Y:S02]  /*10430*/  SHF.L.U32 R2, R12, 0x1f, RZ ;  /* 0x0000001f0c027819 */ /* 0x000fe400000006ff */
[----:B0-----:R-:W-:-:S05]  /*10440*/  LEA R0, R3, R0, 0x18 ;  /* 0x0000000003007211 */ /* 0x001fca00078ec0ff */
[----:B------:R-:W-:-:S04]  /*10450*/  VIADD R0, R0, 0x20 ;  /* 0x0000002000007836 */ /* 0x000fc80000000000 */
[C---:B------:R-:W-:Y:S02]  /*10460*/  IMAD R5, R11.reuse, 0x8, R0 ;  /* 0x000000080b057824 */ /* 0x040fe400078e0200 */
[----:B------:R-:W-:Y:S02]  /*10470*/  VIADD R11, R11, 0x1 ;  /* 0x000000010b0b7836 */ /* 0x000fe40000000000 */
[----:B------:R-:W0:Y:S03]  /*10480*/  SYNCS.PHASECHK.TRANS64.TRYWAIT P0, [R5+URZ], R2 ;  /* 0x00000002050075a7 */ /* 0x000e26000800017f */
[----:B------:R-:W-:-:S04]  /*10490*/  ISETP.NE.AND P1, PT, R11, 0x4, PT ;  /* 0x000000040b00780c */ /* 0x000fc80003f25270 */
[----:B------:R-:W-:Y:S02]  /*104a0*/  SEL R3, RZ, 0x1, P1 ;  /* 0x00000001ff037807 */ /* 0x000fe40000800000 */
[----:B------:R-:W-:Y:S02]  /*104b0*/  SEL R11, R11, RZ, P1 ;  /* 0x000000ff0b0b7207 */ /* 0x000fe40000800000 */
[----:B------:R-:W-:-:S03]  /*104c0*/  LOP3.LUT R12, R12, R3, RZ, 0x3c, !PT ;  /* 0x000000030c0c7212 */ /* 0x000fc600078e3cff */
[----:B------:R-:W-:Y:S01]  /*104d0*/  IMAD R7, R11, 0x8, R0 ;  /* 0x000000080b077824 */ /* 0x000fe200078e0200 */
[----:B------:R-:W-:Y:S01]  /*104e0*/  SHF.L.U32 R4, R12, 0x1f, RZ ;  /* 0x0000001f0c047819 */ /* 0x000fe200000006ff */
[----:B0-----:R-:W-:Y:S06]  /*104f0*/  @!P0 BRA `(.L_x_317) ;  /* 0x0000000000ec8947 */ /* 0x001fec0003800000 */
.L_x_328:
[----:B------:R-:W1:Y:S01]  /*10500*/  SYNCS.PHASECHK.TRANS64.TRYWAIT P0, [R7+URZ], R4 ;  /* 0x00000004070075a7 */ /* 0x000e62000800017f */
[----:B0-----:R-:W-:-:S05]  /*10510*/  VIADD R2, R11, 0x1 ;  /* 0x000000010b027836 */ /* 0x001fca0000000000 */
[----:B------:R-:W-:-:S04]  /*10520*/  ISETP.NE.AND P1, PT, R2, 0x4, PT ;  /* 0x000000040200780c */ /* 0x000fc80003f25270 */
[----:B------:R-:W-:Y:S02]  /*10530*/  SEL R3, RZ, 0x1, P1 ;  /* 0x00000001ff037807 */ /* 0x000fe40000800000 */
[----:B------:R-:W-:Y:S02]  /*10540*/  SEL R9, R2, RZ, P1 ;  /* 0x000000ff02097207 */ /* 0x000fe40000800000 */
[----:B------:R-:W-:-:S03]  /*10550*/  LOP3.LUT R11, R12, R3, RZ, 0x3c, !PT ;  /* 0x000000030c0b7212 */ /* 0x000fc600078e3cff */
[----:B------:R-:W-:Y:S01]  /*10560*/  IMAD R6, R9, 0x8, R0 ;  /* 0x0000000809067824 */ /* 0x000fe200078e0200 */
[----:B------:R-:W-:Y:S01]  /*10570*/  SHF.L.U32 R5, R11, 0x1f, RZ ;  /* 0x0000001f0b057819 */ /* 0x000fe200000006ff */
[----:B-1----:R-:W-:Y:S06]  /*10580*/  @!P0 BRA `(.L_x_318) ;  /* 0x0000000000dc8947 */ /* 0x002fec0003800000 */
.L_x_329:
[----:B------:R-:W1:Y:S01]  /*10590*/  SYNCS.PHASECHK.TRANS64.TRYWAIT P0, [R6+URZ], R5 ;  /* 0x00000005060075a7 */ /* 0x000e62000800017f */
[----:B------:R-:W-:-:S05]  /*105a0*/  VIADD R2, R9, 0x1 ;  /* 0x0000000109027836 */ /* 0x000fca0000000000 */
[----:B------:R-:W-:-:S04]  /*105b0*/  ISETP.NE.AND P1, PT, R2, 0x4, PT ;  /* 0x000000040200780c */ /* 0x000fc80003f25270 */
[----:B0-----:R-:W-:Y:S02]  /*105c0*/  SEL R4, RZ, 0x1, P1 ;  /* 0x00000001ff047807 */ /* 0x001fe40000800000 */
[----:B------:R-:W-:Y:S02]  /*105d0*/  SEL R3, R2, RZ, P1 ;  /* 0x000000ff02037207 */ /* 0x000fe40000800000 */
[----:B------:R-:W-:Y:S01]  /*105e0*/  LOP3.LUT R4, R11, R4, RZ, 0x3c, !PT ;  /* 0x000000040b047212 */ /* 0x000fe200078e3cff */
[----:B-1----:R-:W-:Y:S06]  /*105f0*/  @!P0 BRA `(.L_x_319) ;  /* 0x0000000000d48947 */ /* 0x002fec0003800000 */
.L_x_330:
[----:B------:R-:W-:Y:S01]  /*10600*/  IMAD R3, R3, 0x8, R0 ;  /* 0x0000000803037824 */ /* 0x000fe200078e0200 */
[----:B------:R-:W-:-:S07]  /*10610*/  SHF.L.U32 R0, R4, 0x1f, RZ ;  /* 0x0000001f04007819 */ /* 0x000fce00000006ff */
.L_x_320:
[----:B-1----:R1:W2:Y:S02]  /*10620*/  SYNCS.PHASECHK.TRANS64.TRYWAIT P0, [R3+URZ], R0 ;  /* 0x00000000030075a7 */ /* 0x0022a4000800017f */
[----:B--2---:R-:W-:Y:S05]  /*10630*/  @!P0 NANOSLEEP.SYNCS 0x989680 ;  /* 0x009896800000895d */ /* 0x004fea0003900000 */
[----:B------:R-:W2:Y:S02]  /*10640*/  @!P0 SYNCS.PHASECHK.TRANS64 P0, [R3+URZ], R0 ;  /* 0x00000000030085a7 */ /* 0x000ea4000800007f */
[----:B--2---:R-:W-:Y:S05]  /*10650*/  @!P0 BRA `(.L_x_320) ;  /* 0xfffffffc00f08947 */ /* 0x004fea000383ffff */
.L_x_315:
[----:B------:R-:W-:Y:S05]  /*10660*/  BSYNC B0 ;  /* 0x0000000000007941 */ /* 0x000fea0003800000 */
.L_x_314:
[----:B------:R-:W-:Y:S05]  /*10670*/  EXIT ;  /* 0x000000000000794d */ /* 0x000fea0003800000 */
.L_x_21:
[----:B-1----:R-:W-:-:S04]  /*10680*/  IMAD.U32 R3, RZ, RZ, UR6 ;  /* 0x00000006ff037e24 */ /* 0x002fc8000f8e00ff */
[----:B------:R1:W2:Y:S03]  /*10690*/  SYNCS.PHASECHK.TRANS64.TRYWAIT P0, [R3+URZ], R0 ;  /* 0x00000000030075a7 */ /* 0x0002a6000800017f */
[----:B--2---:R-:W-:Y:S05]  /*106a0*/  @!P0 NANOSLEEP.SYNCS 0x989680 ;  /* 0x009896800000895d */ /* 0x004fea0003900000 */
[----:B------:R-:W2:Y:S02]  /*106b0*/  @!P0 SYNCS.PHASECHK.TRANS64 P0, [R3+URZ], R0 ;  /* 0x00000000030085a7 */ /* 0x000ea4000800007f */
[----:B--2---:R-:W-:Y:S05]  /*106c0*/  @!P0 BRA `(.L_x_21) ;  /* 0xfffffffc00ec8947 */ /* 0x004fea000383ffff */
[----:B------:R-:W-:Y:S05]  /*106d0*/  BRA `(.L_x_20) ;  /* 0xffffff1400d07947 */ /* 0x000fea000383ffff */
.L_x_27:
[----:B-----5:R2:W-:Y:S02]  /*106e0*/  STL [R1+0x88], R0 ;  /* 0x0000880001007387 */ /* 0x0205e40000100800 */
[----:B--2---:R-:W-:-:S04]  /*106f0*/  IMAD.U32 R0, RZ, RZ, UR16 ;  /* 0x00000010ff007e24 */ /* 0x004fc8000f8e00ff */
[----:B------:R2:W3:Y:S03]  /*10700*/  SYNCS.PHASECHK.TRANS64.TRYWAIT P0, [R0+URZ], R229 ;  /* 0x000000e5000075a7 */ /* 0x0004e6000800017f */
[----:B---3--:R-:W-:Y:S05]  /*10710*/  @!P0 NANOSLEEP.SYNCS 0x989680 ;  /* 0x009896800000895d */ /* 0x008fea0003900000 */
[----:B------:R2:W3:Y:S02]  /*10720*/  @!P0 SYNCS.PHASECHK.TRANS64 P0, [R0+URZ], R229 ;  /* 0x000000e5000085a7 */ /* 0x0004e4000800007f */
[----:B--2---:R2:W5:Y:S02]  /*10730*/  LDL.LU R0, [R1+0x88] ;  /* 0x0000880001007983 */ /* 0x0045640000300800 */
[----:B--23--:R-:W-:Y:S05]  /*10740*/  @!P0 BRA `(.L_x_27) ;  /* 0xfffffffc00e48947 */ /* 0x00cfea000383ffff */
[----:B------:R-:W-:Y:S05]  /*10750*/  BRA `(.L_x_26) ;  /* 0xffffff28009c7947 */ /* 0x000fea000383ffff */
.L_x_302:
[----:B------:R-:W-:Y:S01]  /*10760*/  BSSY B1, `(.L_x_321) ;  /* 0x0000006000017945 */ /* 0x000fe20003800000 */
[----:B------:R-:W-:-:S07]  /*10770*/  IMAD.MOV.U32 R0, RZ, RZ, -0x1 ;  /* 0xffffffffff007424 */ /* 0x000fce00078e00ff */
[----:B------:R-:W-:Y:S05]  /*10780*/  WARPSYNC.COLLECTIVE R0, `(.L_x_322) ;  /* 0x00000000000c7348 */ /* 0x000fea0003c00000 */
[----:B------:R-:W-:Y:S02]  /*10790*/  ELECT P0, UR62, PT ;  /* 0x00000000003e782f */ /* 0x000fe40003800000 */
[----:B------:R-:W-:Y:S01]  /*107a0*/  MOV R0, UR62 ;  /* 0x0000003e00007c02 */ /* 0x000fe20008000f00 */
[----:B------:R-:W-:Y:S10]  /*107b0*/  ENDCOLLECTIVE ;  /* 0x000000000000791b */ /* 0x000ff40003800000 */
.L_x_322:
[----:B------:R-:W-:Y:S05]  /*107c0*/  BSYNC B1 ;  /* 0x0000000000017941 */ /* 0x000fea0003800000 */
.L_x_321:
[----:B------:R-:W-:Y:S05]  /*107d0*/  BRA `(.L_x_323) ;  /* 0xfffffff0000c7947 */ /* 0x000fea000383ffff */
.L_x_305:
[----:B0-----:R0:W2:Y:S02]  /*107e0*/  SYNCS.PHASECHK.TRANS64.TRYWAIT P0, [R5+URZ+0x20], R2 ;  /* 0x00002002050075a7 */ /* 0x0010a4000800017f */
[----:B--2---:R-:W-:Y:S05]  /*107f0*/  @!P0 NANOSLEEP.SYNCS 0x989680 ;  /* 0x009896800000895d */ /* 0x004fea0003900000 */
[----:B------:R-:W2:Y:S02]  /*10800*/  @!P0 SYNCS.PHASECHK.TRANS64 P0, [R5+URZ+0x20], R2 ;  /* 0x00002002050085a7 */ /* 0x000ea4000800007f */
[----:B--2---:R-:W-:Y:S05]  /*10810*/  @!P0 BRA `(.L_x_305) ;  /* 0xfffffffc00f08947 */ /* 0x004fea000383ffff */
[----:B------:R-:W-:Y:S05]  /*10820*/  BRA `(.L_x_324) ;  /* 0xfffffff000487947 */ /* 0x000fea000383ffff */
.L_x_313:
[----:B------:R-:W-:Y:S01]  /*10830*/  BSSY B0, `(.L_x_325) ;  /* 0x0000006000007945 */ /* 0x000fe20003800000 */
[----:B------:R-:W-:-:S07]  /*10840*/  IMAD.MOV.U32 R0, RZ, RZ, -0x1 ;  /* 0xffffffffff007424 */ /* 0x000fce00078e00ff */
[----:B------:R-:W-:Y:S05]  /*10850*/  WARPSYNC.COLLECTIVE R0, `(.L_x_326) ;  /* 0x00000000000c7348 */ /* 0x000fea0003c00000 */
[----:B------:R-:W-:Y:S02]  /*10860*/  ELECT P0, UR62, PT ;  /* 0x00000000003e782f */ /* 0x000fe40003800000 */
[----:B------:R-:W-:Y:S01]  /*10870*/  MOV R0, UR62 ;  /* 0x0000003e00007c02 */ /* 0x000fe20008000f00 */
[----:B------:R-:W-:Y:S10]  /*10880*/  ENDCOLLECTIVE ;  /* 0x000000000000791b */ /* 0x000ff40003800000 */
.L_x_326:
[----:B------:R-:W-:Y:S05]  /*10890*/  BSYNC B0 ;  /* 0x0000000000007941 */ /* 0x000fea0003800000 */
.L_x_325:
[----:B------:R-:W-:Y:S05]  /*108a0*/  BRA `(.L_x_327) ;  /* 0xfffffff800bc7947 */ /* 0x000fea000383ffff */
.L_x_317:
[----:B0-----:R0:W1:Y:S02]  /*108b0*/  SYNCS.PHASECHK.TRANS64.TRYWAIT P0, [R5+URZ], R2 ;  /* 0x00000002050075a7 */ /* 0x001064000800017f */
[----:B-1----:R-:W-:Y:S05]  /*108c0*/  @!P0 NANOSLEEP.SYNCS 0x989680 ;  /* 0x009896800000895d */ /* 0x002fea0003900000 */
[----:B------:R-:W1:Y:S02]  /*108d0*/  @!P0 SYNCS.PHASECHK.TRANS64 P0, [R5+URZ], R2 ;  /* 0x00000002050085a7 */ /* 0x000e64000800007f */
[----:B-1----:R-:W-:Y:S05]  /*108e0*/  @!P0 BRA `(.L_x_317) ;  /* 0xfffffffc00f08947 */ /* 0x002fea000383ffff */
[----:B------:R-:W-:Y:S05]  /*108f0*/  BRA `(.L_x_328) ;  /* 0xfffffffc00007947 */ /* 0x000fea000383ffff */
.L_x_318:
[----:B0-----:R0:W1:Y:S02]  /*10900*/  SYNCS.PHASECHK.TRANS64.TRYWAIT P0, [R7+URZ], R4 ;  /* 0x00000004070075a7 */ /* 0x001064000800017f */
[----:B-1----:R-:W-:Y:S05]  /*10910*/  @!P0 NANOSLEEP.SYNCS 0x989680 ;  /* 0x009896800000895d */ /* 0x002fea0003900000 */
[----:B------:R-:W1:Y:S02]  /*10920*/  @!P0 SYNCS.PHASECHK.TRANS64 P0, [R7+URZ], R4 ;  /* 0x00000004070085a7 */ /* 0x000e64000800007f */
[----:B-1----:R-:W-:Y:S05]  /*10930*/  @!P0 BRA `(.L_x_318) ;  /* 0xfffffffc00f08947 */ /* 0x002fea000383ffff */
[----:B------:R-:W-:Y:S05]  /*10940*/  BRA `(.L_x_329) ;  /* 0xfffffffc00107947 */ /* 0x000fea000383ffff */
.L_x_319:
[----:B0-----:R0:W1:Y:S02]  /*10950*/  SYNCS.PHASECHK.TRANS64.TRYWAIT P0, [R6+URZ], R5 ;  /* 0x00000005060075a7 */ /* 0x001064000800017f */
[----:B-1----:R-:W-:Y:S05]  /*10960*/  @!P0 NANOSLEEP.SYNCS 0x989680 ;  /* 0x009896800000895d */ /* 0x002fea0003900000 */
[----:B------:R-:W1:Y:S02]  /*10970*/  @!P0 SYNCS.PHASECHK.TRANS64 P0, [R6+URZ], R5 ;  /* 0x00000005060085a7 */ /* 0x000e64000800007f */
[----:B-1----:R-:W-:Y:S05]  /*10980*/  @!P0 BRA `(.L_x_319) ;  /* 0xfffffffc00f08947 */ /* 0x002fea000383ffff */
[----:B------:R-:W-:Y:S05]  /*10990*/  BRA `(.L_x_330) ;  /* 0xfffffffc00187947 */ /* 0x000fea000383ffff */
.L_x_331:
[----:B------:R-:W-:-:S00]  /*109a0*/  BRA `(.L_x_331) ;  /* 0xfffffffc00fc7947 */ /* 0x000fc0000383ffff */
[----:B------:R-:W-:-:S00]  /*109b0*/  NOP ;  /* 0x0000000000007918 */ /* 0x000fc00000000000 */
        /* <DEDUP_REMOVED lines=12> */
.L_x_332:


//--------------------- .nv.shared._ZN7cutlass13device_kernelINS_4gemm6kernel13GemmUniversalIN4cute5tupleIJiiiiEEENS1_10collective13CollectiveMmaINS1_37MainloopSm90TmaGmmaWarpSpecializedFP8ILi4ENS5_IJNS4_1CILi8EEENSA_ILi1EEESC_EEENS1_35KernelTmaWarpSpecializedCooperativeEEENS5_IJNSA_ILi256EEENSA_ILi128EEESH_EEENS_12float_e5m2_tENS5_IJlSC_lEEESJ_SK_NS4_8TiledMMAINS4_8MMA_AtomIJNS4_4SM904GMMA31MMA_64x128x32_F32E5M2E5M2_SS_TNILNSO_7ScaleInE1ELSQ_1EEEEEENS4_6LayoutINS5_IJNSA_ILi2EEESC_SC_EEENS5_IJSC_NSA_ILi0EEESW_EEEEENS5_IJNS4_10UnderscoreESZ_SZ_EEEEENS4_13SM90_TMA_LOADENS4_14ComposedLayoutINS4_7SwizzleILi3ELi4ELi3EEENS4_18smem_ptr_flag_bitsILi8EEENST_INS5_IJSB_SH_EEENS5_IJSH_SC_EEEEEEEvNS4_8identityENS4_23SM90_TMA_LOAD_MULTICASTES1B_vS1C_EENS_8epilogue10collective6detail29Sm90TmaWarpSpecializedAdapterINS1G_15DefaultEpilogueISJ_SK_SK_NS1F_6thread17LinearCombinationISJ_Li1EffLNS1K_9ScaleType4KindE0ELNS_15FloatRoundStyleE2ESJ_EENS1_15EpilogueDefaultEEEEEvvEEEEvNT_6ParamsE --------------------------
	.section	.nv.shared._ZN7cutlass13device_kernelINS_4gemm6kernel13GemmUniversalIN4cute5tupleIJiiiiEEENS1_10collective13CollectiveMmaINS1_37MainloopSm90TmaGmmaWarpSpecializedFP8ILi4ENS5_IJNS4_1CILi8EEENSA_ILi1EEESC_EEENS1_35KernelTmaWarpSpecializedCooperativeEEENS5_IJNSA_ILi256EEENSA_ILi128EEESH_EEENS_12float_e5m2_tENS5_IJlSC_lEEESJ_SK_NS4_8TiledMMAINS4_8MMA_AtomIJNS4_4SM904GMMA31MMA_64x128x32_F32E5M2E5M2_SS_TNILNSO_7ScaleInE1ELSQ_1EEEEEENS4_6LayoutINS5_IJNSA_ILi2EEESC_SC_EEENS5_IJSC_NSA_ILi0EEESW_EEEEENS5_IJNS4_10UnderscoreESZ_SZ_EEEEENS4_13SM90_TMA_LOADENS4_14ComposedLayoutINS4_7SwizzleILi3ELi4ELi3EEENS4_18smem_ptr_flag_bitsILi8EEENST_INS5_IJSB_SH_EEENS5_IJSH_SC_EEEEEEEvNS4_8identityENS4_23SM90_TMA_LOAD_MULTICASTES1B_vS1C_EENS_8epilogue10collective6detail29Sm90TmaWarpSpecializedAdapterINS1G_15DefaultEpilogueISJ_SK_SK_NS1F_6thread17LinearCombinationISJ_Li1EffLNS1K_9ScaleType4KindE0ELNS_15FloatRoundStyleE2ESJ_EENS1_15EpilogueDefaultEEEEEvvEEEEvNT_6ParamsE,"aw",@nobits
	.sectionflags	@""
	.align	16
	.zero		1024


//--------------------- .nv.shared.reserved.0     --------------------------
	.section	.nv.shared.reserved.0,"aw",@nobits
	.weak		__nv_reservedSMEM_offset_0_alias
	.size		__nv_reservedSMEM_offset_0_alias, 0, 0
	.other		__nv_reservedSMEM_offset_0_alias,@"STO_CUDA_RESERVED_SHARED STV_DEFAULT"
__nv_reservedSMEM_offset_0_alias:
	.zero		0


//--------------------- .nv.global                --------------------------
	.section	.nv.global,"aw",@nobits
.nv.global:
	.type		_ZN40_INTERNAL_a5abc7e1_4_k_cu_cf332211_247594cute1_E,@object
	.size		_ZN40_INTERNAL_a5abc7e1_4_k_cu_cf332211_247594cute1_E,(_ZN40_INTERNAL_a5abc7e1_4_k_cu_cf332211_247594cuda3std3__45__cpo6cbeginE - _ZN40_INTERNAL_a5abc7e1_4_k_cu_cf332211_247594cute1_E)
_ZN40_INTERNAL_a5abc7e1_4_k_cu_cf332211_247594cute1_E:
	.zero		1
	.type		_ZN40_INTERNAL_a5abc7e1_4_k_cu_cf332211_247594cuda3std3__45__cpo6cbeginE,@object
	.size		_ZN40_INTERNAL_a5abc7e1_4_k_cu_cf332211_247594cuda3std3__45__cpo6cbeginE,(_ZN40_INTERNAL_a5abc7e1_4_k_cu_cf332211_247594cuda3std3__48in_placeE - _ZN40_INTERNAL_a5abc7e1_4_k_cu_cf332211_247594cuda3std3__45__cpo6cbeginE)
_ZN40_INTERNAL_a5abc7e1_4_k_cu_cf332211_247594cuda3std3__45__cpo6cbeginE:
	.zero		1
	.type		_ZN40_INTERNAL_a5abc7e1_4_k_cu_cf332211_247594cuda3std3__48in_placeE,@object
	.size		_ZN40_INTERNAL_a5abc7e1_4_k_cu_cf332211_247594cuda3std3__48in_placeE,(_ZN40_INTERNAL_a5abc7e1_4_k_cu_cf332211_247594cuda3std6ranges3__45__cpo9iter_moveE - _ZN40_INTERNAL_a5abc7e1_4_k_cu_cf332211_247594cuda3std3__48in_placeE)
_ZN40_INTERNAL_a5abc7e1_4_k_cu_cf332211_247594cuda3std3__48in_placeE:
	.zero		1
	.type		_ZN40_INTERNAL_a5abc7e1_4_k_cu_cf332211_247594cuda3std6ranges3__45__cpo9iter_moveE,@object
	.size		_ZN40_INTERNAL_a5abc7e1_4_k_cu_cf332211_247594cuda3std6ranges3__45__cpo9iter_moveE,(_ZN40_INTERNAL_a5abc7e1_4_k_cu_cf332211_247594cuda3std3__45__cpo5beginE - _ZN40_INTERNAL_a5abc7e1_4_k_cu_cf332211_247594cuda3std6ranges3__45__cpo9iter_moveE)
_ZN40_INTERNAL_a5abc7e1_4_k_cu_cf332211_247594cuda3std6ranges3__45__cpo9iter_moveE:
	.zero		1
	.type		_ZN40_INTERNAL_a5abc7e1_4_k_cu_cf332211_247594cuda3std3__45__cpo5beginE,@object
	.size		_ZN40_INTERNAL_a5abc7e1_4_k_cu_cf332211_247594cuda3std3__45__cpo5beginE,(_ZN40_INTERNAL_a5abc7e1_4_k_cu_cf332211_247594cuda3std3__442_GLOBAL__N__a5abc7e1_4_k_cu_cf332211_247596ignoreE - _ZN40_INTERNAL_a5abc7e1_4_k_cu_cf332211_247594cuda3std3__45__cpo5beginE)
_ZN40_INTERNAL_a5abc7e1_4_k_cu_cf332211_247594cuda3std3__45__cpo5beginE:
	.zero		1
	.type		_ZN40_INTERNAL_a5abc7e1_4_k_cu_cf332211_247594cuda3std3__442_GLOBAL__N__a5abc7e1_4_k_cu_cf332211_247596ignoreE,@object
	.size		_ZN40_INTERNAL_a5abc7e1_4_k_cu_cf332211_247594cuda3std3__442_GLOBAL__N__a5abc7e1_4_k_cu_cf332211_247596ignoreE,(_ZN40_INTERNAL_a5abc7e1_4_k_cu_cf332211_247594cute7productE - _ZN40_INTERNAL_a5abc7e1_4_k_cu_cf332211_247594cuda3std3__442_GLOBAL__N__a5abc7e1_4_k_cu_cf332211_247596ignoreE)
_ZN40_INTERNAL_a5abc7e1_4_k_cu_cf332211_247594cuda3std3__442_GLOBAL__N__a5abc7e1_4_k_cu_cf332211_247596ignoreE:
	.zero		1
	.type		_ZN40_INTERNAL_a5abc7e1_4_k_cu_cf332211_247594cute7productE,@object
	.size		_ZN40_INTERNAL_a5abc7e1_4_k_cu_cf332211_247594cute7productE,(_ZN40_INTERNAL_a5abc7e1_4_k_cu_cf332211_247594cuda3std3__45__cpo3endE - _ZN40_INTERNAL_a5abc7e1_4_k_cu_cf332211_247594cute7productE)
_ZN40_INTERNAL_a5abc7e1_4_k_cu_cf332211_247594cute7productE:
	.zero		1
	.type		_ZN40_INTERNAL_a5abc7e1_4_k_cu_cf332211_247594cuda3std3__45__cpo3endE,@object
	.size		_ZN40_INTERNAL_a5abc7e1_4_k_cu_cf332211_247594cuda3std3__45__cpo3endE,(_ZN40_INTERNAL_a5abc7e1_4_k_cu_cf332211_247594cuda3std3__419piecewise_constructE - _ZN40_INTERNAL_a5abc7e1_4_k_cu_cf332211_247594cuda3std3__45__cpo3endE)
_ZN40_INTERNAL_a5abc7e1_4_k_cu_cf332211_247594cuda3std3__45__cpo3endE:
	.zero		1
	.type		_ZN40_INTERNAL_a5abc7e1_4_k_cu_cf332211_247594cuda3std3__419piecewise_constructE,@object
	.size		_ZN40_INTERNAL_a5abc7e1_4_k_cu_cf332211_247594cuda3std3__419piecewise_constructE,(_ZN40_INTERNAL_a5abc7e1_4_k_cu_cf332211_247594cuda3std3__45__cpo4cendE - _ZN40_INTERNAL_a5abc7e1_4_k_cu_cf332211_247594cuda3std3__419piecewise_constructE)
_ZN40_INTERNAL_a5abc7e1_4_k_cu_cf332211_247594cuda3std3__419piecewise_constructE:
	.zero		1
	.type		_ZN40_INTERNAL_a5abc7e1_4_k_cu_cf332211_247594cuda3std3__45__cpo4cendE,@object
	.size		_ZN40_INTERNAL_a5abc7e1_4_k_cu_cf332211_247594cuda3std3__45__cpo4cendE,(_ZN40_INTERNAL_a5abc7e1_4_k_cu_cf332211_247594cuda3std6ranges3__45__cpo4swapE - _ZN40_INTERNAL_a5abc7e1_4_k_cu_cf332211_247594cuda3std3__45__cpo4cendE)
_ZN40_INTERNAL_a5abc7e1_4_k_cu_cf332211_247594cuda3std3__45__cpo4cendE:
	.zero		1
	.type		_ZN40_INTERNAL_a5abc7e1_4_k_cu_cf332211_247594cuda3std6ranges3__45__cpo4swapE,@object
	.size		_ZN40_INTERNAL_a5abc7e1_4_k_cu_cf332211_247594cuda3std6ranges3__45__cpo4swapE,(.L_7 - _ZN40_INTERNAL_a5abc7e1_4_k_cu_cf332211_247594cuda3std6ranges3__45__cpo4swapE)
_ZN40_INTERNAL_a5abc7e1_4_k_cu_cf332211_247594cuda3std6ranges3__45__cpo4swapE:
	.zero		1
.L_7:


//--------------------- .nv.constant0._ZN7cutlass13device_kernelINS_4gemm6kernel13GemmUniversalIN4cute5tupleIJiiiiEEENS1_10collective13CollectiveMmaINS1_37MainloopSm90TmaGmmaWarpSpecializedFP8ILi4ENS5_IJNS4_1CILi8EEENSA_ILi1EEESC_EEENS1_35KernelTmaWarpSpecializedCooperativeEEENS5_IJNSA_ILi256EEENSA_ILi128EEESH_EEENS_12float_e5m2_tENS5_IJlSC_lEEESJ_SK_NS4_8TiledMMAINS4_8MMA_AtomIJNS4_4SM904GMMA31MMA_64x128x32_F32E5M2E5M2_SS_TNILNSO_7ScaleInE1ELSQ_1EEEEEENS4_6LayoutINS5_IJNSA_ILi2EEESC_SC_EEENS5_IJSC_NSA_ILi0EEESW_EEEEENS5_IJNS4_10UnderscoreESZ_SZ_EEEEENS4_13SM90_TMA_LOADENS4_14ComposedLayoutINS4_7SwizzleILi3ELi4ELi3EEENS4_18smem_ptr_flag_bitsILi8EEENST_INS5_IJSB_SH_EEENS5_IJSH_SC_EEEEEEEvNS4_8identityENS4_23SM90_TMA_LOAD_MULTICASTES1B_vS1C_EENS_8epilogue10collective6detail29Sm90TmaWarpSpecializedAdapterINS1G_15DefaultEpilogueISJ_SK_SK_NS1F_6thread17LinearCombinationISJ_Li1EffLNS1K_9ScaleType4KindE0ELNS_15FloatRoundStyleE2ESJ_EENS1_15EpilogueDefaultEEEEEvvEEEEvNT_6ParamsE --------------------------
	.section	.nv.constant0._ZN7cutlass13device_kernelINS_4gemm6kernel13GemmUniversalIN4cute5tupleIJiiiiEEENS1_10collective13CollectiveMmaINS1_37MainloopSm90TmaGmmaWarpSpecializedFP8ILi4ENS5_IJNS4_1CILi8EEENSA_ILi1EEESC_EEENS1_35KernelTmaWarpSpecializedCooperativeEEENS5_IJNSA_ILi256EEENSA_ILi128EEESH_EEENS_12float_e5m2_tENS5_IJlSC_lEEESJ_SK_NS4_8TiledMMAINS4_8MMA_AtomIJNS4_4SM904GMMA31MMA_64x128x32_F32E5M2E5M2_SS_TNILNSO_7ScaleInE1ELSQ_1EEEEEENS4_6LayoutINS5_IJNSA_ILi2EEESC_SC_EEENS5_IJSC_NSA_ILi0EEESW_EEEEENS5_IJNS4_10UnderscoreESZ_SZ_EEEEENS4_13SM90_TMA_LOADENS4_14ComposedLayoutINS4_7SwizzleILi3ELi4ELi3EEENS4_18smem_ptr_flag_bitsILi8EEENST_INS5_IJSB_SH_EEENS5_IJSH_SC_EEEEEEEvNS4_8identityENS4_23SM90_TMA_LOAD_MULTICASTES1B_vS1C_EENS_8epilogue10collective6detail29Sm90TmaWarpSpecializedAdapterINS1G_15DefaultEpilogueISJ_SK_SK_NS1F_6thread17LinearCombinationISJ_Li1EffLNS1K_9ScaleType4KindE0ELNS_15FloatRoundStyleE2ESJ_EENS1_15EpilogueDefaultEEEEEvvEEEEvNT_6ParamsE,"a",@progbits
	.sectionflags	@""
	.align	4
.nv.constant0._ZN7cutlass13device_kernelINS_4gemm6kernel13GemmUniversalIN4cute5tupleIJiiiiEEENS1_10collective13CollectiveMmaINS1_37MainloopSm90TmaGmmaWarpSpecializedFP8ILi4ENS5_IJNS4_1CILi8EEENSA_ILi1EEESC_EEENS1_35KernelTmaWarpSpecializedCooperativeEEENS5_IJNSA_ILi256EEENSA_ILi128EEESH_EEENS_12float_e5m2_tENS5_IJlSC_lEEESJ_SK_NS4_8TiledMMAINS4_8MMA_AtomIJNS4_4SM904GMMA31MMA_64x128x32_F32E5M2E5M2_SS_TNILNSO_7ScaleInE1ELSQ_1EEEEEENS4_6LayoutINS5_IJNSA_ILi2EEESC_SC_EEENS5_IJSC_NSA_ILi0EEESW_EEEEENS5_IJNS4_10UnderscoreESZ_SZ_EEEEENS4_13SM90_TMA_LOADENS4_14ComposedLayoutINS4_7SwizzleILi3ELi4ELi3EEENS4_18smem_ptr_flag_bitsILi8EEENST_INS5_IJSB_SH_EEENS5_IJSH_SC_EEEEEEEvNS4_8identityENS4_23SM90_TMA_LOAD_MULTICASTES1B_vS1C_EENS_8epilogue10collective6detail29Sm90TmaWarpSpecializedAdapterINS1G_15DefaultEpilogueISJ_SK_SK_NS1F_6thread17LinearCombinationISJ_Li1EffLNS1K_9ScaleType4KindE0ELNS_15FloatRoundStyleE2ESJ_EENS1_15EpilogueDefaultEEEEEvvEEEEvNT_6ParamsE:
	.zero		1664


//--------------------- SYMBOLS --------------------------

	.type		.nv.reservedSmem.offset0,@object
	.size		.nv.reservedSmem.offset0,0x4
